	.target	sm_100a

	.elftype	@"ET_EXEC"


//--------------------- .note.nv.tkinfo           --------------------------
	.section	.note.nv.tkinfo,"",@"SHT_NOTE"
	.sectionflags	@"SHF_NOTE_NV_TKINFO"
	.tkinfo
        /*0018*/ 	.word	0x00000002
        /*0030*/ 	.string	""
        /*0030*/ 	.string	"ptxas"
        /*0030*/ 	.string	"Cuda compilation tools, release 13.0, V13.0.88"
        /*0030*/ 	.string	"Build cuda_13.0.r13.0/compiler.36424714_0"
        /*0030*/ 	.string	"-arch sm_100a -m 64 "



//--------------------- .note.nv.cuinfo           --------------------------
	.section	.note.nv.cuinfo,"",@"SHT_NOTE"
	.sectionflags	@"SHF_NOTE_NV_CUINFO"
        /*0018*/ 	.short	0x0002
        /*001a*/ 	.short	0x0064
        /*001c*/ 	.short	0x0082
	.zero		2


//--------------------- .nv.info                  --------------------------
	.section	.nv.info,"",@"SHT_CUDA_INFO"
	.align	4


	//----- nvinfo : EIATTR_REGCOUNT
	.align		4
        /*0000*/ 	.byte	0x04, 0x2f
        /*0002*/ 	.short	(.L_19 - .L_18)
	.align		4
.L_18:
        /*0004*/ 	.word	index@(_ZN7cutlass13device_kernelINS_4conv6kernel13ConvUniversalINS1_16ConvProblemShapeILNS1_8OperatorE1ELi3EEENS1_10collective14CollectiveConvINS1_47MainloopSm100TmaUmmaWarpSpecializedImplicitGemmILS5_1ELi12ELi3ELi1ELi2EN4cute5tupleIJNSA_1CILi2EEENSC_ILi1EEESE_EEEEENSB_IJNSC_ILi128EEESH_NSB_IJNSC_ILi32EEEEEEEEENS_10tfloat32_tESL_NSA_8TiledMMAINSA_8MMA_AtomIJNSA_23SM100_MMA_TF32_2x1SM_SSISL_SL_fLi128ELi128ELNSA_4UMMA5MajorE0ELSQ_1ELNSP_7ScaleInE0ELSR_0EEEEEENSA_6LayoutINSB_IJSE_SE_SE_EEENSB_IJNSC_ILi0EEESW_SW_EEEEENSB_IJNSA_10UnderscoreESZ_SZ_EEEEENS7_6detail27Sm100ImplicitGemmTileTraitsINSA_25SM100_TMA_2SM_LOAD_IM2COLENSA_14ComposedLayoutINSA_7SwizzleILi3ELi4ELi3EEENSA_18smem_ptr_flag_bitsILi32EEENSU_INSB_IJNSC_ILi8EEESI_EEENSB_IJSI_SE_EEEEEEEvEENS13_INSA_18SM100_TMA_2SM_LOADENS15_INS16_ILi2ELi5ELi2EEES19_NSU_INSB_IJSI_NSC_ILi4EEEEEENSB_IJSE_SI_EEEEEEEvEEEENS_8epilogue10collective18CollectiveEpilogueINS1P_23Sm100TmaWarpSpecializedILi4ELi2ELi16ELb1ELb0EEEJNSB_IJNSC_ILi64EEESH_SJ_EEENSB_IJNSU_IS1U_SE_EENSU_INSB_IJNSC_ILi16EEESD_EEENSB_IJSE_S1U_EEEEEEEESL_NSB_IJNSB_IJllllEEESE_SW_EEESL_S23_NS1P_6fusion15FusionCallbacksIS1T_NS24_17LinearCombinationISL_fSL_fLNS_15FloatRoundStyleE2EEES1V_S21_JEEENSA_5SM1004TMEM4LOAD26SM100_TMEM_LOAD_32dp32b16xENSA_20SM90_TMA_LOAD_IM2COLENS15_INS16_ILi2ELi4ELi3EEES19_NSU_INSB_IJS1A_S1X_EEENSB_IJS1X_SE_EEEEEEENSA_39AutoVectorizingCopyWithAssumedAlignmentILi128EEENSA_21SM90_TMA_STORE_IM2COLES2J_S2L_S2L_EEEvvEEEEvNT_6ParamsE)
        /*0008*/ 	.word	0x00000060


	//----- nvinfo : EIATTR_FRAME_SIZE
	.align		4
.L_19:
        /*000c*/ 	.byte	0x04, 0x11
        /*000e*/ 	.short	(.L_21 - .L_20)
	.align		4
.L_20:
        /*0010*/ 	.word	index@($__internal_2_$__cuda_sm10x_tcgen05_guardrail_trap_unallocated_columns_being_dealloced)
        /*0014*/ 	.word	0x00000008


	//----- nvinfo : EIATTR_FRAME_SIZE
	.align		4
.L_21:
        /*0018*/ 	.byte	0x04, 0x11
        /*001a*/ 	.short	(.L_23 - .L_22)
	.align		4
.L_22:
        /*001c*/ 	.word	index@($__internal_1_$__cuda_sm10x_tcgen05_guardrail_trap_phase_invalid_during_alloc)
        /*0020*/ 	.word	0x00000008


	//----- nvinfo : EIATTR_FRAME_SIZE
	.align		4
.L_23:
        /*0024*/ 	.byte	0x04, 0x11
        /*0026*/ 	.short	(.L_25 - .L_24)
	.align		4
.L_24:
        /*0028*/ 	.word	index@($__internal_0_$__cuda_sm10x_tcgen05_guardrail_trap_col_being_dealloced_not_returned_by_alloc)
        /*002c*/ 	.word	0x00000008


	//----- nvinfo : EIATTR_FRAME_SIZE
	.align		4
.L_25:
        /*0030*/ 	.byte	0x04, 0x11
        /*0032*/ 	.short	(.L_27 - .L_26)
	.align		4
.L_26:
        /*0034*/ 	.word	index@(_ZN7cutlass13device_kernelINS_4conv6kernel13ConvUniversalINS1_16ConvProblemShapeILNS1_8OperatorE1ELi3EEENS1_10collective14CollectiveConvINS1_47MainloopSm100TmaUmmaWarpSpecializedImplicitGemmILS5_1ELi12ELi3ELi1ELi2EN4cute5tupleIJNSA_1CILi2EEENSC_ILi1EEESE_EEEEENSB_IJNSC_ILi128EEESH_NSB_IJNSC_ILi32EEEEEEEEENS_10tfloat32_tESL_NSA_8TiledMMAINSA_8MMA_AtomIJNSA_23SM100_MMA_TF32_2x1SM_SSISL_SL_fLi128ELi128ELNSA_4UMMA5MajorE0ELSQ_1ELNSP_7ScaleInE0ELSR_0EEEEEENSA_6LayoutINSB_IJSE_SE_SE_EEENSB_IJNSC_ILi0EEESW_SW_EEEEENSB_IJNSA_10UnderscoreESZ_SZ_EEEEENS7_6detail27Sm100ImplicitGemmTileTraitsINSA_25SM100_TMA_2SM_LOAD_IM2COLENSA_14ComposedLayoutINSA_7SwizzleILi3ELi4ELi3EEENSA_18smem_ptr_flag_bitsILi32EEENSU_INSB_IJNSC_ILi8EEESI_EEENSB_IJSI_SE_EEEEEEEvEENS13_INSA_18SM100_TMA_2SM_LOADENS15_INS16_ILi2ELi5ELi2EEES19_NSU_INSB_IJSI_NSC_ILi4EEEEEENSB_IJSE_SI_EEEEEEEvEEEENS_8epilogue10collective18CollectiveEpilogueINS1P_23Sm100TmaWarpSpecializedILi4ELi2ELi16ELb1ELb0EEEJNSB_IJNSC_ILi64EEESH_SJ_EEENSB_IJNSU_IS1U_SE_EENSU_INSB_IJNSC_ILi16EEESD_EEENSB_IJSE_S1U_EEEEEEEESL_NSB_IJNSB_IJllllEEESE_SW_EEESL_S23_NS1P_6fusion15FusionCallbacksIS1T_NS24_17LinearCombinationISL_fSL_fLNS_15FloatRoundStyleE2EEES1V_S21_JEEENSA_5SM1004TMEM4LOAD26SM100_TMEM_LOAD_32dp32b16xENSA_20SM90_TMA_LOAD_IM2COLENS15_INS16_ILi2ELi4ELi3EEES19_NSU_INSB_IJS1A_S1X_EEENSB_IJS1X_SE_EEEEEEENSA_39AutoVectorizingCopyWithAssumedAlignmentILi128EEENSA_21SM90_TMA_STORE_IM2COLES2J_S2L_S2L_EEEvvEEEEvNT_6ParamsE)
        /*0038*/ 	.word	0x00000008


	//----- nvinfo : EIATTR_MIN_STACK_SIZE
	.align		4
.L_27:
        /*003c*/ 	.byte	0x04, 0x12
        /*003e*/ 	.short	(.L_29 - .L_28)
	.align		4
.L_28:
        /*0040*/ 	.word	index@(_ZN7cutlass13device_kernelINS_4conv6kernel13ConvUniversalINS1_16ConvProblemShapeILNS1_8OperatorE1ELi3EEENS1_10collective14CollectiveConvINS1_47MainloopSm100TmaUmmaWarpSpecializedImplicitGemmILS5_1ELi12ELi3ELi1ELi2EN4cute5tupleIJNSA_1CILi2EEENSC_ILi1EEESE_EEEEENSB_IJNSC_ILi128EEESH_NSB_IJNSC_ILi32EEEEEEEEENS_10tfloat32_tESL_NSA_8TiledMMAINSA_8MMA_AtomIJNSA_23SM100_MMA_TF32_2x1SM_SSISL_SL_fLi128ELi128ELNSA_4UMMA5MajorE0ELSQ_1ELNSP_7ScaleInE0ELSR_0EEEEEENSA_6LayoutINSB_IJSE_SE_SE_EEENSB_IJNSC_ILi0EEESW_SW_EEEEENSB_IJNSA_10UnderscoreESZ_SZ_EEEEENS7_6detail27Sm100ImplicitGemmTileTraitsINSA_25SM100_TMA_2SM_LOAD_IM2COLENSA_14ComposedLayoutINSA_7SwizzleILi3ELi4ELi3EEENSA_18smem_ptr_flag_bitsILi32EEENSU_INSB_IJNSC_ILi8EEESI_EEENSB_IJSI_SE_EEEEEEEvEENS13_INSA_18SM100_TMA_2SM_LOADENS15_INS16_ILi2ELi5ELi2EEES19_NSU_INSB_IJSI_NSC_ILi4EEEEEENSB_IJSE_SI_EEEEEEEvEEEENS_8epilogue10collective18CollectiveEpilogueINS1P_23Sm100TmaWarpSpecializedILi4ELi2ELi16ELb1ELb0EEEJNSB_IJNSC_ILi64EEESH_SJ_EEENSB_IJNSU_IS1U_SE_EENSU_INSB_IJNSC_ILi16EEESD_EEENSB_IJSE_S1U_EEEEEEEESL_NSB_IJNSB_IJllllEEESE_SW_EEESL_S23_NS1P_6fusion15FusionCallbacksIS1T_NS24_17LinearCombinationISL_fSL_fLNS_15FloatRoundStyleE2EEES1V_S21_JEEENSA_5SM1004TMEM4LOAD26SM100_TMEM_LOAD_32dp32b16xENSA_20SM90_TMA_LOAD_IM2COLENS15_INS16_ILi2ELi4ELi3EEES19_NSU_INSB_IJS1A_S1X_EEENSB_IJS1X_SE_EEEEEEENSA_39AutoVectorizingCopyWithAssumedAlignmentILi128EEENSA_21SM90_TMA_STORE_IM2COLES2J_S2L_S2L_EEEvvEEEEvNT_6ParamsE)
        /*0044*/ 	.word	0x00000008
.L_29:


//--------------------- .nv.compat                --------------------------
	.section	.nv.compat,"",@"SHT_CUDA_COMPAT_INFO"
	.align	4
        /*0000*/ 	.byte	0x02, 0x09, 0x01, 0x00, 0x02, 0x02, 0x02, 0x00, 0x02, 0x05, 0x05, 0x00, 0x03, 0x07, 0x01, 0x01
        /*0010*/ 	.byte	0x02, 0x03, 0x01, 0x00, 0x02, 0x06, 0x01, 0x00, 0x04, 0x0b, 0x08, 0x00, 0x09, 0x00, 0x00, 0x00
        /*0020*/ 	.byte	0x00, 0x00, 0x00, 0x00


//--------------------- .nv.info._ZN7cutlass13device_kernelINS_4conv6kernel13ConvUniversalINS1_16ConvProblemShapeILNS1_8OperatorE1ELi3EEENS1_10collective14CollectiveConvINS1_47MainloopSm100TmaUmmaWarpSpecializedImplicitGemmILS5_1ELi12ELi3ELi1ELi2EN4cute5tupleIJNSA_1CILi2EEENSC_ILi1EEESE_EEEEENSB_IJNSC_ILi128EEESH_NSB_IJNSC_ILi32EEEEEEEEENS_10tfloat32_tESL_NSA_8TiledMMAINSA_8MMA_AtomIJNSA_23SM100_MMA_TF32_2x1SM_SSISL_SL_fLi128ELi128ELNSA_4UMMA5MajorE0ELSQ_1ELNSP_7ScaleInE0ELSR_0EEEEEENSA_6LayoutINSB_IJSE_SE_SE_EEENSB_IJNSC_ILi0EEESW_SW_EEEEENSB_IJNSA_10UnderscoreESZ_SZ_EEEEENS7_6detail27Sm100ImplicitGemmTileTraitsINSA_25SM100_TMA_2SM_LOAD_IM2COLENSA_14ComposedLayoutINSA_7SwizzleILi3ELi4ELi3EEENSA_18smem_ptr_flag_bitsILi32EEENSU_INSB_IJNSC_ILi8EEESI_EEENSB_IJSI_SE_EEEEEEEvEENS13_INSA_18SM100_TMA_2SM_LOADENS15_INS16_ILi2ELi5ELi2EEES19_NSU_INSB_IJSI_NSC_ILi4EEEEEENSB_IJSE_SI_EEEEEEEvEEEENS_8epilogue10collective18CollectiveEpilogueINS1P_23Sm100TmaWarpSpecializedILi4ELi2ELi16ELb1ELb0EEEJNSB_IJNSC_ILi64EEESH_SJ_EEENSB_IJNSU_IS1U_SE_EENSU_INSB_IJNSC_ILi16EEESD_EEENSB_IJSE_S1U_EEEEEEEESL_NSB_IJNSB_IJllllEEESE_SW_EEESL_S23_NS1P_6fusion15FusionCallbacksIS1T_NS24_17LinearCombinationISL_fSL_fLNS_15FloatRoundStyleE2EEES1V_S21_JEEENSA_5SM1004TMEM4LOAD26SM100_TMEM_LOAD_32dp32b16xENSA_20SM90_TMA_LOAD_IM2COLENS15_INS16_ILi2ELi4ELi3EEES19_NSU_INSB_IJS1A_S1X_EEENSB_IJS1X_SE_EEEEEEENSA_39AutoVectorizingCopyWithAssumedAlignmentILi128EEENSA_21SM90_TMA_STORE_IM2COLES2J_S2L_S2L_EEEvvEEEEvNT_6ParamsE --------------------------
	.section	.nv.info._ZN7cutlass13device_kernelINS_4conv6kernel13ConvUniversalINS1_16ConvProblemShapeILNS1_8OperatorE1ELi3EEENS1_10collective14CollectiveConvINS1_47MainloopSm100TmaUmmaWarpSpecializedImplicitGemmILS5_1ELi12ELi3ELi1ELi2EN4cute5tupleIJNSA_1CILi2EEENSC_ILi1EEESE_EEEEENSB_IJNSC_ILi128EEESH_NSB_IJNSC_ILi32EEEEEEEEENS_10tfloat32_tESL_NSA_8TiledMMAINSA_8MMA_AtomIJNSA_23SM100_MMA_TF32_2x1SM_SSISL_SL_fLi128ELi128ELNSA_4UMMA5MajorE0ELSQ_1ELNSP_7ScaleInE0ELSR_0EEEEEENSA_6LayoutINSB_IJSE_SE_SE_EEENSB_IJNSC_ILi0EEESW_SW_EEEEENSB_IJNSA_10UnderscoreESZ_SZ_EEEEENS7_6detail27Sm100ImplicitGemmTileTraitsINSA_25SM100_TMA_2SM_LOAD_IM2COLENSA_14ComposedLayoutINSA_7SwizzleILi3ELi4ELi3EEENSA_18smem_ptr_flag_bitsILi32EEENSU_INSB_IJNSC_ILi8EEESI_EEENSB_IJSI_SE_EEEEEEEvEENS13_INSA_18SM100_TMA_2SM_LOADENS15_INS16_ILi2ELi5ELi2EEES19_NSU_INSB_IJSI_NSC_ILi4EEEEEENSB_IJSE_SI_EEEEEEEvEEEENS_8epilogue10collective18CollectiveEpilogueINS1P_23Sm100TmaWarpSpecializedILi4ELi2ELi16ELb1ELb0EEEJNSB_IJNSC_ILi64EEESH_SJ_EEENSB_IJNSU_IS1U_SE_EENSU_INSB_IJNSC_ILi16EEESD_EEENSB_IJSE_S1U_EEEEEEEESL_NSB_IJNSB_IJllllEEESE_SW_EEESL_S23_NS1P_6fusion15FusionCallbacksIS1T_NS24_17LinearCombinationISL_fSL_fLNS_15FloatRoundStyleE2EEES1V_S21_JEEENSA_5SM1004TMEM4LOAD26SM100_TMEM_LOAD_32dp32b16xENSA_20SM90_TMA_LOAD_IM2COLENS15_INS16_ILi2ELi4ELi3EEES19_NSU_INSB_IJS1A_S1X_EEENSB_IJS1X_SE_EEEEEEENSA_39AutoVectorizingCopyWithAssumedAlignmentILi128EEENSA_21SM90_TMA_STORE_IM2COLES2J_S2L_S2L_EEEvvEEEEvNT_6ParamsE,"",@"SHT_CUDA_INFO"
	.sectionflags	@""
	.align	4


	//----- nvinfo : EIATTR_CUDA_API_VERSION
	.align		4
        /*0000*/ 	.byte	0x04, 0x37
        /*0002*/ 	.short	(.L_31 - .L_30)
.L_30:
        /*0004*/ 	.word	0x00000082


	//----- nvinfo : EIATTR_KPARAM_INFO
	.align		4
.L_31:
        /*0008*/ 	.byte	0x04, 0x17
        /*000a*/ 	.short	(.L_33 - .L_32)
.L_32:
        /*000c*/ 	.word	0x00000000
        /*0010*/ 	.short	0x0000
        /*0012*/ 	.short	0x0000
        /*0014*/ 	.byte	0x00, 0xf0, 0x01, 0x24


	//----- nvinfo : EIATTR_AT_ENTRY_FRAGMENTS
	.align		4
.L_33:
        /*0018*/ 	.byte	0x04, 0x4f
        /*001a*/ 	.short	(.L_35 - .L_34)


	//   ....[0]....
.L_34:
        /*001c*/ 	.word	0x00000007


	//----- nvinfo : EIATTR_RESERVED_SMEM_USED
	.align		4
.L_35:
        /*0020*/ 	.byte	0x01, 0x41
	.zero		2


	//----- nvinfo : EIATTR_SPARSE_MMA_MASK
	.align		4
        /*0024*/ 	.byte	0x03, 0x50
        /*0026*/ 	.short	0x0000


	//----- nvinfo : EIATTR_TCGEN05_2CTA_USED
	.align		4
        /*0028*/ 	.byte	0x01, 0x52
	.zero		2


	//----- nvinfo : EIATTR_MAXREG_COUNT
	.align		4
        /*002c*/ 	.byte	0x03, 0x1b
        /*002e*/ 	.short	0x00ff


	//----- nvinfo : EIATTR_NUM_BARRIERS
	.align		4
        /*0030*/ 	.byte	0x02, 0x4c
        /*0032*/ 	.byte	0x07
	.zero		1


	//----- nvinfo : EIATTR_EXTERNS
	.align		4
        /*0034*/ 	.byte	0x04, 0x0f
        /*0036*/ 	.short	(.L_37 - .L_36)


	//   ....[0]....
	.align		4
.L_36:
        /*0038*/ 	.word	index@(__assertfail)


	//----- nvinfo : EIATTR_MERCURY_ISA_VERSION
	.align		4
.L_37:
        /*003c*/ 	.byte	0x03, 0x5f
        /*003e*/ 	.short	0x0101


	//----- nvinfo : EIATTR_INT_WARP_WIDE_INSTR_OFFSETS
	.align		4
        /*0040*/ 	.byte	0x04, 0x31
        /*0042*/ 	.short	(.L_39 - .L_38)


	//   ....[0]....
.L_38:
        /*0044*/ 	.word	0x00000d80


	//   ....[1]....
        /*0048*/ 	.word	0x00000e30


	//   ....[2]....
        /*004c*/ 	.word	0x00004b60


	//   ....[3]....
        /*0050*/ 	.word	0x00004b80


	//   ....[4]....
        /*0054*/ 	.word	0x00004bb0


	//   ....[5]....
        /*0058*/ 	.word	0x00005920


	//   ....[6]....
        /*005c*/ 	.word	0x000059d0


	//   ....[7]....
        /*0060*/ 	.word	0x00005a50


	//   ....[8]....
        /*0064*/ 	.word	0x00005b10


	//   ....[9]....
        /*0068*/ 	.word	0x00005bf0


	//   ....[10]....
        /*006c*/ 	.word	0x00005c80


	//   ....[11]....
        /*0070*/ 	.word	0x00005d10


	//   ....[12]....
        /*0074*/ 	.word	0x00005e10


	//   ....[13]....
        /*0078*/ 	.word	0x00005ea0


	//   ....[14]....
        /*007c*/ 	.word	0x00005f40


	//   ....[15]....
        /*0080*/ 	.word	0x00006090


	//   ....[16]....
        /*0084*/ 	.word	0x00006100


	//----- nvinfo : EIATTR_COOP_GROUP_MASK_REGIDS
	.align		4
.L_39:
        /*0088*/ 	.byte	0x04, 0x29
        /*008a*/ 	.short	(.L_41 - .L_40)


	//   ....[0]....
.L_40:
        /*008c*/ 	.word	0xffffffff


	//   ....[1]....
        /*0090*/ 	.word	0xffffffff


	//   ....[2]....
        /*0094*/ 	.word	0xffffffff


	//   ....[3]....
        /*0098*/ 	.word	0xffffffff


	//   ....[4]....
        /*009c*/ 	.word	0xffffffff


	//   ....[5]....
        /*00a0*/ 	.word	0xffffffff


	//   ....[6]....
        /*00a4*/ 	.word	0xffffffff


	//   ....[7]....
        /*00a8*/ 	.word	0xffffffff


	//   ....[8]....
        /*00ac*/ 	.word	0xffffffff


	//   ....[9]....
        /*00b0*/ 	.word	0xffffffff


	//   ....[10]....
        /*00b4*/ 	.word	0xffffffff


	//   ....[11]....
        /*00b8*/ 	.word	0xffffffff


	//   ....[12]....
        /*00bc*/ 	.word	0xffffffff


	//----- nvinfo : EIATTR_COOP_GROUP_INSTR_OFFSETS
	.align		4
.L_41:
        /*00c0*/ 	.byte	0x04, 0x28
        /*00c2*/ 	.short	(.L_43 - .L_42)


	//   ....[0]....
.L_42:
        /*00c4*/ 	.word	0x000000d0


	//   ....[1]....
        /*00c8*/ 	.word	0x00000540


	//   ....[2]....
        /*00cc*/ 	.word	0x00000810


	//   ....[3]....
        /*00d0*/ 	.word	0x000009b0


	//   ....[4]....
        /*00d4*/ 	.word	0x00000ab0


	//   ....[5]....
        /*00d8*/ 	.word	0x00000c00


	//   ....[6]....
        /*00dc*/ 	.word	0x00000ea0


	//   ....[7]....
        /*00e0*/ 	.word	0x000028d0


	//   ....[8]....
        /*00e4*/ 	.word	0x00003a20


	//   ....[9]....
        /*00e8*/ 	.word	0x00003ef0


	//   ....[10]....
        /*00ec*/ 	.word	0x00003f20


	//   ....[11]....
        /*00f0*/ 	.word	0x00004a80


	//   ....[12]....
        /*00f4*/ 	.word	0x00004c80


	//----- nvinfo : EIATTR_VRC_CTA_INIT_COUNT
	.align		4
.L_43:
        /*00f8*/ 	.byte	0x02, 0x4a
        /*00fa*/ 	.byte	0x80
	.zero		1


	//----- nvinfo : EIATTR_SYSCALL_OFFSETS
	.align		4
        /*00fc*/ 	.byte	0x04, 0x46
        /*00fe*/ 	.short	(.L_45 - .L_44)


	//   ....[0]....
.L_44:
        /*0100*/ 	.word	0x00006d00


	//   ....[1]....
        /*0104*/ 	.word	0x00006df0


	//   ....[2]....
        /*0108*/ 	.word	0x00007790


	//   ....[3]....
        /*010c*/ 	.word	0x000081a0


	//   ....[4]....
        /*0110*/ 	.word	0x00008b60


	//   ....[5]....
        /*0114*/ 	.word	0x00009510


	//----- nvinfo : EIATTR_MBARRIER_INSTR_OFFSETS
	.align		4
.L_45:
        /*0118*/ 	.byte	0x04, 0x39
        /*011a*/ 	.short	(.L_47 - .L_46)


	//   ....[0]....
.L_46:
        /*011c*/ 	.word	0x00000670
        /*0120*/ 	.word	0x000000ff
        /*0124*/ 	.word	0x00000000
        /*0128*/ 	.short	0x0100
        /*012a*/ 	.byte	0x04
	.zero		1


	//   ....[1]....
        /*012c*/ 	.word	0x00000680
        /*0130*/ 	.word	0x000000ff
        /*0134*/ 	.word	0x00000060
        /*0138*/ 	.short	0x0100
        /*013a*/ 	.byte	0x04
	.zero		1


	//   ....[2]....
        /*013c*/ 	.word	0x00000690
        /*0140*/ 	.word	0x000000ff
        /*0144*/ 	.word	0x00000008
        /*0148*/ 	.short	0x0100
        /*014a*/ 	.byte	0x04
	.zero		1


	//   ....[3]....
        /*014c*/ 	.word	0x000006a0
        /*0150*/ 	.word	0x000000ff
        /*0154*/ 	.word	0x00000068
        /*0158*/ 	.short	0x0100
        /*015a*/ 	.byte	0x04
	.zero		1


	//   ....[4]....
        /*015c*/ 	.word	0x000006b0
        /*0160*/ 	.word	0x000000ff
        /*0164*/ 	.word	0x00000010
        /*0168*/ 	.short	0x0100
        /*016a*/ 	.byte	0x04
	.zero		1


	//   ....[5]....
        /*016c*/ 	.word	0x000006c0
        /*0170*/ 	.word	0x000000ff
        /*0174*/ 	.word	0x00000070
        /*0178*/ 	.short	0x0100
        /*017a*/ 	.byte	0x04
	.zero		1


	//   ....[6]....
        /*017c*/ 	.word	0x000006d0
        /*0180*/ 	.word	0x000000ff
        /*0184*/ 	.word	0x00000018
        /*0188*/ 	.short	0x0100
        /*018a*/ 	.byte	0x04
	.zero		1


	//   ....[7]....
        /*018c*/ 	.word	0x000006e0
        /*0190*/ 	.word	0x000000ff
        /*0194*/ 	.word	0x00000078
        /*0198*/ 	.short	0x0100
        /*019a*/ 	.byte	0x04
	.zero		1


	//   ....[8]....
        /*019c*/ 	.word	0x000006f0
        /*01a0*/ 	.word	0x000000ff
        /*01a4*/ 	.word	0x00000020
        /*01a8*/ 	.short	0x0100
        /*01aa*/ 	.byte	0x04
	.zero		1


	//   ....[9]....
        /*01ac*/ 	.word	0x00000700
        /*01b0*/ 	.word	0x000000ff
        /*01b4*/ 	.word	0x00000080
        /*01b8*/ 	.short	0x0100
        /*01ba*/ 	.byte	0x04
	.zero		1


	//   ....[10]....
        /*01bc*/ 	.word	0x00000710
        /*01c0*/ 	.word	0x000000ff
        /*01c4*/ 	.word	0x00000028
        /*01c8*/ 	.short	0x0100
        /*01ca*/ 	.byte	0x04
	.zero		1


	//   ....[11]....
        /*01cc*/ 	.word	0x00000720
        /*01d0*/ 	.word	0x000000ff
        /*01d4*/ 	.word	0x00000088
        /*01d8*/ 	.short	0x0100
        /*01da*/ 	.byte	0x04
	.zero		1


	//   ....[12]....
        /*01dc*/ 	.word	0x00000730
        /*01e0*/ 	.word	0x000000ff
        /*01e4*/ 	.word	0x00000030
        /*01e8*/ 	.short	0x0100
        /*01ea*/ 	.byte	0x04
	.zero		1


	//   ....[13]....
        /*01ec*/ 	.word	0x00000740
        /*01f0*/ 	.word	0x000000ff
        /*01f4*/ 	.word	0x00000090
        /*01f8*/ 	.short	0x0100
        /*01fa*/ 	.byte	0x04
	.zero		1


	//   ....[14]....
        /*01fc*/ 	.word	0x00000750
        /*0200*/ 	.word	0x000000ff
        /*0204*/ 	.word	0x00000038
        /*0208*/ 	.short	0x0100
        /*020a*/ 	.byte	0x04
	.zero		1


	//   ....[15]....
        /*020c*/ 	.word	0x00000760
        /*0210*/ 	.word	0x000000ff
        /*0214*/ 	.word	0x00000098
        /*0218*/ 	.short	0x0100
        /*021a*/ 	.byte	0x04
	.zero		1


	//   ....[16]....
        /*021c*/ 	.word	0x00000770
        /*0220*/ 	.word	0x000000ff
        /*0224*/ 	.word	0x00000040
        /*0228*/ 	.short	0x0100
        /*022a*/ 	.byte	0x04
	.zero		1


	//   ....[17]....
        /*022c*/ 	.word	0x00000780
        /*0230*/ 	.word	0x000000ff
        /*0234*/ 	.word	0x000000a0
        /*0238*/ 	.short	0x0100
        /*023a*/ 	.byte	0x04
	.zero		1


	//   ....[18]....
        /*023c*/ 	.word	0x00000790
        /*0240*/ 	.word	0x000000ff
        /*0244*/ 	.word	0x00000048
        /*0248*/ 	.short	0x0100
        /*024a*/ 	.byte	0x04
	.zero		1


	//   ....[19]....
        /*024c*/ 	.word	0x000007a0
        /*0250*/ 	.word	0x000000ff
        /*0254*/ 	.word	0x000000a8
        /*0258*/ 	.short	0x0100
        /*025a*/ 	.byte	0x04
	.zero		1


	//   ....[20]....
        /*025c*/ 	.word	0x000007b0
        /*0260*/ 	.word	0x000000ff
        /*0264*/ 	.word	0x00000050
        /*0268*/ 	.short	0x0100
        /*026a*/ 	.byte	0x04
	.zero		1


	//   ....[21]....
        /*026c*/ 	.word	0x000007c0
        /*0270*/ 	.word	0x000000ff
        /*0274*/ 	.word	0x000000b0
        /*0278*/ 	.short	0x0100
        /*027a*/ 	.byte	0x04
	.zero		1


	//   ....[22]....
        /*027c*/ 	.word	0x000007d0
        /*0280*/ 	.word	0x000000ff
        /*0284*/ 	.word	0x00000058
        /*0288*/ 	.short	0x0100
        /*028a*/ 	.byte	0x04
	.zero		1


	//   ....[23]....
        /*028c*/ 	.word	0x000007e0
        /*0290*/ 	.word	0x000000ff
        /*0294*/ 	.word	0x000000b8
        /*0298*/ 	.short	0x0100
        /*029a*/ 	.byte	0x04
	.zero		1


	//   ....[24]....
        /*029c*/ 	.word	0x00000920
        /*02a0*/ 	.word	0x000000ff
        /*02a4*/ 	.word	0x000000c0
        /*02a8*/ 	.short	0x0100
        /*02aa*/ 	.byte	0x04
	.zero		1


	//   ....[25]....
        /*02ac*/ 	.word	0x00000930
        /*02b0*/ 	.word	0x000000ff
        /*02b4*/ 	.word	0x000000e0
        /*02b8*/ 	.short	0x0100
        /*02ba*/ 	.byte	0x04
	.zero		1


	//   ....[26]....
        /*02bc*/ 	.word	0x00000940
        /*02c0*/ 	.word	0x000000ff
        /*02c4*/ 	.word	0x000000c8
        /*02c8*/ 	.short	0x0100
        /*02ca*/ 	.byte	0x04
	.zero		1


	//   ....[27]....
        /*02cc*/ 	.word	0x00000950
        /*02d0*/ 	.word	0x000000ff
        /*02d4*/ 	.word	0x000000e8
        /*02d8*/ 	.short	0x0100
        /*02da*/ 	.byte	0x04
	.zero		1


	//   ....[28]....
        /*02dc*/ 	.word	0x00000960
        /*02e0*/ 	.word	0x000000ff
        /*02e4*/ 	.word	0x000000d0
        /*02e8*/ 	.short	0x0100
        /*02ea*/ 	.byte	0x04
	.zero		1


	//   ....[29]....
        /*02ec*/ 	.word	0x00000970
        /*02f0*/ 	.word	0x000000ff
        /*02f4*/ 	.word	0x000000f0
        /*02f8*/ 	.short	0x0100
        /*02fa*/ 	.byte	0x04
	.zero		1


	//   ....[30]....
        /*02fc*/ 	.word	0x00000980
        /*0300*/ 	.word	0x000000ff
        /*0304*/ 	.word	0x000000d8
        /*0308*/ 	.short	0x0100
        /*030a*/ 	.byte	0x04
	.zero		1


	//   ....[31]....
        /*030c*/ 	.word	0x00000990
        /*0310*/ 	.word	0x000000ff
        /*0314*/ 	.word	0x000000f8
        /*0318*/ 	.short	0x0100
        /*031a*/ 	.byte	0x04
	.zero		1


	//   ....[32]....
        /*031c*/ 	.word	0x00000a80
        /*0320*/ 	.word	0x000000ff
        /*0324*/ 	.word	0x00000100
        /*0328*/ 	.short	0x0100
        /*032a*/ 	.byte	0x04
	.zero		1


	//   ....[33]....
        /*032c*/ 	.word	0x00000a90
        /*0330*/ 	.word	0x000000ff
        /*0334*/ 	.word	0x00000108
        /*0338*/ 	.short	0x0100
        /*033a*/ 	.byte	0x04
	.zero		1


	//   ....[34]....
        /*033c*/ 	.word	0x00000bd0
        /*0340*/ 	.word	0x000000ff
        /*0344*/ 	.word	0x00000110
        /*0348*/ 	.short	0x0100
        /*034a*/ 	.byte	0x06
	.zero		1


	//   ....[35]....
        /*034c*/ 	.word	0x00000be0
        /*0350*/ 	.word	0x000000ff
        /*0354*/ 	.word	0x00000118
        /*0358*/ 	.short	0x0100
        /*035a*/ 	.byte	0x06
	.zero		1


	//   ....[36]....
        /*035c*/ 	.word	0x00000d20
        /*0360*/ 	.word	0x000000ff
        /*0364*/ 	.word	0x00000120
        /*0368*/ 	.short	0x0100
        /*036a*/ 	.byte	0x04
	.zero		1


	//   ....[37]....
        /*036c*/ 	.word	0x00000d30
        /*0370*/ 	.word	0x000000ff
        /*0374*/ 	.word	0x00000130
        /*0378*/ 	.short	0x0100
        /*037a*/ 	.byte	0x04
	.zero		1


	//   ....[38]....
        /*037c*/ 	.word	0x00000d40
        /*0380*/ 	.word	0x000000ff
        /*0384*/ 	.word	0x00000128
        /*0388*/ 	.short	0x0100
        /*038a*/ 	.byte	0x04
	.zero		1


	//   ....[39]....
        /*038c*/ 	.word	0x00000d50
        /*0390*/ 	.word	0x000000ff
        /*0394*/ 	.word	0x00000138
        /*0398*/ 	.short	0x0100
        /*039a*/ 	.byte	0x04
	.zero		1


	//   ....[40]....
        /*039c*/ 	.word	0x00000e50
        /*03a0*/ 	.word	0x000000ff
        /*03a4*/ 	.word	0x00000140
        /*03a8*/ 	.short	0x0100
        /*03aa*/ 	.byte	0x06
	.zero		1


	//   ....[41]....
        /*03ac*/ 	.word	0x000019a0
        /*03b0*/ 	.word	0x000000ff
        /*03b4*/ 	.word	0x00000060
        /*03b8*/ 	.short	0x010a
        /*03ba*/ 	.byte	0x04
	.zero		1


	//   ....[42]....
        /*03bc*/ 	.word	0x00001cf0
        /*03c0*/ 	.word	0x000000ff
        /*03c4*/ 	.word	0x00000060
        /*03c8*/ 	.short	0x010a
        /*03ca*/ 	.byte	0x11
	.zero		1


	//   ....[43]....
        /*03cc*/ 	.word	0x00001ea0
        /*03d0*/ 	.word	0x000000ff
        /*03d4*/ 	.word	0x00000060
        /*03d8*/ 	.short	0x010a
        /*03da*/ 	.byte	0x08
	.zero		1


	//   ....[44]....
        /*03dc*/ 	.word	0x00002130
        /*03e0*/ 	.word	0x000000ff
        /*03e4*/ 	.word	0x00000108
        /*03e8*/ 	.short	0x0101
        /*03ea*/ 	.byte	0x2d
	.zero		1


	//   ....[45]....
        /*03ec*/ 	.word	0x00002160
        /*03f0*/ 	.word	0x000000ff
        /*03f4*/ 	.word	0x00000060
        /*03f8*/ 	.short	0x010a
        /*03fa*/ 	.byte	0x04
	.zero		1


	//   ....[46]....
        /*03fc*/ 	.word	0x00002450
        /*0400*/ 	.word	0x000000ff
        /*0404*/ 	.word	0x00000060
        /*0408*/ 	.short	0x010a
        /*040a*/ 	.byte	0x09
	.zero		1


	//   ....[47]....
        /*040c*/ 	.word	0x00002600
        /*0410*/ 	.word	0x000000ff
        /*0414*/ 	.word	0x00000060
        /*0418*/ 	.short	0x010a
        /*041a*/ 	.byte	0x08
	.zero		1


	//   ....[48]....
        /*041c*/ 	.word	0x000028e0
        /*0420*/ 	.word	0x000000ff
        /*0424*/ 	.word	0x00000110
        /*0428*/ 	.short	0x010a
        /*042a*/ 	.byte	0x2d
	.zero		1


	//   ....[49]....
        /*042c*/ 	.word	0x000029a0
        /*0430*/ 	.word	0x000000ff
        /*0434*/ 	.word	0x00000000
        /*0438*/ 	.short	0x0101
        /*043a*/ 	.byte	0x04
	.zero		1


	//   ....[50]....
        /*043c*/ 	.word	0x00002fa0
        /*0440*/ 	.word	0x000000ff
        /*0444*/ 	.word	0x00000000
        /*0448*/ 	.short	0x010a
        /*044a*/ 	.byte	0x04
	.zero		1


	//   ....[51]....
        /*044c*/ 	.word	0x00003040
        /*0450*/ 	.word	0x000000ff
        /*0454*/ 	.word	0x00000000
        /*0458*/ 	.short	0x010a
        /*045a*/ 	.byte	0x05
	.zero		1


	//   ....[52]....
        /*045c*/ 	.word	0x000030e0
        /*0460*/ 	.word	0x000000ff
        /*0464*/ 	.word	0x00000000
        /*0468*/ 	.short	0x010a
        /*046a*/ 	.byte	0x05
	.zero		1


	//   ....[53]....
        /*046c*/ 	.word	0x00003180
        /*0470*/ 	.word	0x000000ff
        /*0474*/ 	.word	0x00000000
        /*0478*/ 	.short	0x010a
        /*047a*/ 	.byte	0x05
	.zero		1


	//   ....[54]....
        /*047c*/ 	.word	0x00003220
        /*0480*/ 	.word	0x000000ff
        /*0484*/ 	.word	0x00000000
        /*0488*/ 	.short	0x010a
        /*048a*/ 	.byte	0x05
	.zero		1


	//   ....[55]....
        /*048c*/ 	.word	0x000032c0
        /*0490*/ 	.word	0x000000ff
        /*0494*/ 	.word	0x00000000
        /*0498*/ 	.short	0x010a
        /*049a*/ 	.byte	0x05
	.zero		1


	//   ....[56]....
        /*049c*/ 	.word	0x00003360
        /*04a0*/ 	.word	0x000000ff
        /*04a4*/ 	.word	0x00000000
        /*04a8*/ 	.short	0x010a
        /*04aa*/ 	.byte	0x05
	.zero		1


	//   ....[57]....
        /*04ac*/ 	.word	0x00003400
        /*04b0*/ 	.word	0x000000ff
        /*04b4*/ 	.word	0x00000000
        /*04b8*/ 	.short	0x010a
        /*04ba*/ 	.byte	0x05
	.zero		1


	//   ....[58]....
        /*04bc*/ 	.word	0x000034a0
        /*04c0*/ 	.word	0x000000ff
        /*04c4*/ 	.word	0x00000000
        /*04c8*/ 	.short	0x010a
        /*04ca*/ 	.byte	0x05
	.zero		1


	//   ....[59]....
        /*04cc*/ 	.word	0x00003540
        /*04d0*/ 	.word	0x000000ff
        /*04d4*/ 	.word	0x00000000
        /*04d8*/ 	.short	0x010a
        /*04da*/ 	.byte	0x05
	.zero		1


	//   ....[60]....
        /*04dc*/ 	.word	0x000035e0
        /*04e0*/ 	.word	0x000000ff
        /*04e4*/ 	.word	0x00000000
        /*04e8*/ 	.short	0x010a
        /*04ea*/ 	.byte	0x05
	.zero		1


	//   ....[61]....
        /*04ec*/ 	.word	0x00003690
        /*04f0*/ 	.word	0x00000000
        /*04f4*/ 	.word	0x00000000
        /*04f8*/ 	.short	0x010a
        /*04fa*/ 	.byte	0xff
	.zero		1


	//   ....[62]....
        /*04fc*/ 	.word	0x000037e0
        /*0500*/ 	.word	0x000000ff
        /*0504*/ 	.word	0x00000118
        /*0508*/ 	.short	0x010a
        /*050a*/ 	.byte	0x04
	.zero		1


	//   ....[63]....
        /*050c*/ 	.word	0x00003880
        /*0510*/ 	.word	0x000000ff
        /*0514*/ 	.word	0x00000110
        /*0518*/ 	.short	0x010a
        /*051a*/ 	.byte	0x04
	.zero		1


	//   ....[64]....
        /*051c*/ 	.word	0x00003920
        /*0520*/ 	.word	0x000000ff
        /*0524*/ 	.word	0x00000000
        /*0528*/ 	.short	0x0101
        /*052a*/ 	.byte	0x05
	.zero		1


	//   ....[65]....
        /*052c*/ 	.word	0x00003960
        /*0530*/ 	.word	0x000000ff
        /*0534*/ 	.word	0x00000118
        /*0538*/ 	.short	0x0106
        /*053a*/ 	.byte	0x04
	.zero		1


	//   ....[66]....
        /*053c*/ 	.word	0x000039a0
        /*0540*/ 	.word	0x00000000
        /*0544*/ 	.word	0x00000118
        /*0548*/ 	.short	0x010a
        /*054a*/ 	.byte	0xff
	.zero		1


	//   ....[67]....
        /*054c*/ 	.word	0x00003bf0
        /*0550*/ 	.word	0x000000ff
        /*0554*/ 	.word	0x00000008
        /*0558*/ 	.short	0x010a
        /*055a*/ 	.byte	0x05
	.zero		1


	//   ....[68]....
        /*055c*/ 	.word	0x00003c10
        /*0560*/ 	.word	0x000000ff
        /*0564*/ 	.word	0x00000008
        /*0568*/ 	.short	0x010a
        /*056a*/ 	.byte	0x05
	.zero		1


	//   ....[69]....
        /*056c*/ 	.word	0x00003da0
        /*0570*/ 	.word	0x000000ff
        /*0574*/ 	.word	0x00000008
        /*0578*/ 	.short	0x010a
        /*057a*/ 	.byte	0x05
	.zero		1


	//   ....[70]....
        /*057c*/ 	.word	0x00003dc0
        /*0580*/ 	.word	0x000000ff
        /*0584*/ 	.word	0x00000008
        /*0588*/ 	.short	0x010a
        /*058a*/ 	.byte	0x05
	.zero		1


	//   ....[71]....
        /*058c*/ 	.word	0x00003e80
        /*0590*/ 	.word	0x000000ff
        /*0594*/ 	.word	0x00000000
        /*0598*/ 	.short	0x0101
        /*059a*/ 	.byte	0x04
	.zero		1


	//   ....[72]....
        /*059c*/ 	.word	0x00004220
        /*05a0*/ 	.word	0x000000ff
        /*05a4*/ 	.word	0x00000110
        /*05a8*/ 	.short	0x010a
        /*05aa*/ 	.byte	0x14
	.zero		1


	//   ....[73]....
        /*05ac*/ 	.word	0x000042c0
        /*05b0*/ 	.word	0x000000ff
        /*05b4*/ 	.word	0x00000000
        /*05b8*/ 	.short	0x0101
        /*05ba*/ 	.byte	0x22
	.zero		1


	//   ....[74]....
        /*05bc*/ 	.word	0x00004300
        /*05c0*/ 	.word	0x000000ff
        /*05c4*/ 	.word	0x00000130
        /*05c8*/ 	.short	0x010a
        /*05ca*/ 	.byte	0x19
	.zero		1


	//   ....[75]....
        /*05cc*/ 	.word	0x000043a0
        /*05d0*/ 	.word	0x000000ff
        /*05d4*/ 	.word	0x00000000
        /*05d8*/ 	.short	0x010a
        /*05da*/ 	.byte	0x04
	.zero		1


	//   ....[76]....
        /*05dc*/ 	.word	0x000043f0
        /*05e0*/ 	.word	0x000000ff
        /*05e4*/ 	.word	0x00000000
        /*05e8*/ 	.short	0x010a
        /*05ea*/ 	.byte	0x12
	.zero		1


	//   ....[77]....
        /*05ec*/ 	.word	0x00004540
        /*05f0*/ 	.word	0x000000ff
        /*05f4*/ 	.word	0x00000000
        /*05f8*/ 	.short	0x010a
        /*05fa*/ 	.byte	0x05
	.zero		1


	//   ....[78]....
        /*05fc*/ 	.word	0x00004870
        /*0600*/ 	.word	0x000000ff
        /*0604*/ 	.word	0x00000000
        /*0608*/ 	.short	0x010a
        /*060a*/ 	.byte	0x04
	.zero		1


	//   ....[79]....
        /*060c*/ 	.word	0x00004910
        /*0610*/ 	.word	0x00000000
        /*0614*/ 	.word	0x00000000
        /*0618*/ 	.short	0x010a
        /*061a*/ 	.byte	0xff
	.zero		1


	//   ....[80]....
        /*061c*/ 	.word	0x00004950
        /*0620*/ 	.word	0x00000000
        /*0624*/ 	.word	0x00000000
        /*0628*/ 	.short	0x010a
        /*062a*/ 	.byte	0xff
	.zero		1


	//   ....[81]....
        /*062c*/ 	.word	0x000049c0
        /*0630*/ 	.word	0x000000ff
        /*0634*/ 	.word	0x00000000
        /*0638*/ 	.short	0x0101
        /*063a*/ 	.byte	0x04
	.zero		1


	//   ....[82]....
        /*063c*/ 	.word	0x00004a00
        /*0640*/ 	.word	0x000000ff
        /*0644*/ 	.word	0x00000140
        /*0648*/ 	.short	0x010a
        /*064a*/ 	.byte	0x14
	.zero		1


	//   ....[83]....
        /*064c*/ 	.word	0x00004a70
        /*0650*/ 	.word	0x000000ff
        /*0654*/ 	.word	0x00000000
        /*0658*/ 	.short	0x0101
        /*065a*/ 	.byte	0x04
	.zero		1


	//   ....[84]....
        /*065c*/ 	.word	0x00004fd0
        /*0660*/ 	.word	0x000000ff
        /*0664*/ 	.word	0x00000110
        /*0668*/ 	.short	0x010a
        /*066a*/ 	.byte	0x2a
	.zero		1


	//   ....[85]....
        /*066c*/ 	.word	0x00005070
        /*0670*/ 	.word	0x000000ff
        /*0674*/ 	.word	0x00000000
        /*0678*/ 	.short	0x0101
        /*067a*/ 	.byte	0x32
	.zero		1


	//   ....[86]....
        /*067c*/ 	.word	0x000055c0
        /*0680*/ 	.word	0x000000ff
        /*0684*/ 	.word	0x00000108
        /*0688*/ 	.short	0x010a
        /*068a*/ 	.byte	0x2a
	.zero		1


	//   ....[87]....
        /*068c*/ 	.word	0x00005760
        /*0690*/ 	.word	0x000000ff
        /*0694*/ 	.word	0x000000e0
        /*0698*/ 	.short	0x010a
        /*069a*/ 	.byte	0x2a
	.zero		1


	//   ....[88]....
        /*069c*/ 	.word	0x00005aa0
        /*06a0*/ 	.word	0x000000ff
        /*06a4*/ 	.word	0x000000c0
        /*06a8*/ 	.short	0x010b
        /*06aa*/ 	.byte	0x2a
	.zero		1


	//   ....[89]....
        /*06ac*/ 	.word	0x00005ab0
        /*06b0*/ 	.word	0x000000ff
        /*06b4*/ 	.word	0x00000000
        /*06b8*/ 	.short	0x0101
        /*06ba*/ 	.byte	0x42
	.zero		1


	//   ....[90]....
        /*06bc*/ 	.word	0x00005ad0
        /*06c0*/ 	.word	0x000000ff
        /*06c4*/ 	.word	0x000000e8
        /*06c8*/ 	.short	0x010a
        /*06ca*/ 	.byte	0x2a
	.zero		1


	//   ....[91]....
        /*06cc*/ 	.word	0x00005ca0
        /*06d0*/ 	.word	0x000000ff
        /*06d4*/ 	.word	0x000000c8
        /*06d8*/ 	.short	0x010b
        /*06da*/ 	.byte	0x2a
	.zero		1


	//   ....[92]....
        /*06dc*/ 	.word	0x00005cb0
        /*06e0*/ 	.word	0x000000ff
        /*06e4*/ 	.word	0x00000000
        /*06e8*/ 	.short	0x0101
        /*06ea*/ 	.byte	0x41
	.zero		1


	//   ....[93]....
        /*06ec*/ 	.word	0x00005cd0
        /*06f0*/ 	.word	0x000000ff
        /*06f4*/ 	.word	0x000000f0
        /*06f8*/ 	.short	0x010a
        /*06fa*/ 	.byte	0x2a
	.zero		1


	//   ....[94]....
        /*06fc*/ 	.word	0x00005ec0
        /*0700*/ 	.word	0x000000ff
        /*0704*/ 	.word	0x000000d0
        /*0708*/ 	.short	0x010b
        /*070a*/ 	.byte	0x2a
	.zero		1


	//   ....[95]....
        /*070c*/ 	.word	0x00005ed0
        /*0710*/ 	.word	0x000000ff
        /*0714*/ 	.word	0x00000000
        /*0718*/ 	.short	0x0101
        /*071a*/ 	.byte	0x40
	.zero		1


	//   ....[96]....
        /*071c*/ 	.word	0x00005ee0
        /*0720*/ 	.word	0x000000ff
        /*0724*/ 	.word	0x000000f8
        /*0728*/ 	.short	0x010a
        /*072a*/ 	.byte	0x2a
	.zero		1


	//   ....[97]....
        /*072c*/ 	.word	0x00006120
        /*0730*/ 	.word	0x000000ff
        /*0734*/ 	.word	0x000000d8
        /*0738*/ 	.short	0x010b
        /*073a*/ 	.byte	0x2a
	.zero		1


	//   ....[98]....
        /*073c*/ 	.word	0x00006130
        /*0740*/ 	.word	0x000000ff
        /*0744*/ 	.word	0x00000000
        /*0748*/ 	.short	0x0101
        /*074a*/ 	.byte	0x33
	.zero		1


	//   ....[99]....
        /*074c*/ 	.word	0x00006170
        /*0750*/ 	.word	0x000000ff
        /*0754*/ 	.word	0x000000e0
        /*0758*/ 	.short	0x010a
        /*075a*/ 	.byte	0x2a
	.zero		1


	//   ....[100]....
        /*075c*/ 	.word	0x00006190
        /*0760*/ 	.word	0x000000ff
        /*0764*/ 	.word	0x000000e8
        /*0768*/ 	.short	0x010a
        /*076a*/ 	.byte	0x2a
	.zero		1


	//   ....[101]....
        /*076c*/ 	.word	0x000061b0
        /*0770*/ 	.word	0x000000ff
        /*0774*/ 	.word	0x000000f0
        /*0778*/ 	.short	0x010a
        /*077a*/ 	.byte	0x2a
	.zero		1


	//   ....[102]....
        /*077c*/ 	.word	0x000061f0
        /*0780*/ 	.word	0x00000000
        /*0784*/ 	.word	0x000000f8
        /*0788*/ 	.short	0x010a
        /*078a*/ 	.byte	0xff
	.zero		1


	//   ....[103]....
        /*078c*/ 	.word	0x000065a0
        /*0790*/ 	.word	0x000000ff
        /*0794*/ 	.word	0x00000110
        /*0798*/ 	.short	0x010a
        /*079a*/ 	.byte	0x2c
	.zero		1


	//   ....[104]....
        /*079c*/ 	.word	0x00006670
        /*07a0*/ 	.word	0x000000ff
        /*07a4*/ 	.word	0x00000000
        /*07a8*/ 	.short	0x0101
        /*07aa*/ 	.byte	0x04
	.zero		1


	//   ....[105]....
        /*07ac*/ 	.word	0x000072c0
        /*07b0*/ 	.word	0x000000ff
        /*07b4*/ 	.word	0x000000c0
        /*07b8*/ 	.short	0x010a
        /*07ba*/ 	.byte	0x2c
	.zero		1


	//   ....[106]....
        /*07bc*/ 	.word	0x00007360
        /*07c0*/ 	.word	0x00000057
        /*07c4*/ 	.word	0x00000120
        /*07c8*/ 	.short	0x010a
        /*07ca*/ 	.byte	0xff
	.zero		1


	//   ....[107]....
        /*07cc*/ 	.word	0x00007580
        /*07d0*/ 	.word	0x000000ff
        /*07d4*/ 	.word	0x000000c0
        /*07d8*/ 	.short	0x010a
        /*07da*/ 	.byte	0x2c
	.zero		1


	//   ....[108]....
        /*07dc*/ 	.word	0x00007670
        /*07e0*/ 	.word	0x00000057
        /*07e4*/ 	.word	0x00000120
        /*07e8*/ 	.short	0x010a
        /*07ea*/ 	.byte	0xff
	.zero		1


	//   ....[109]....
        /*07ec*/ 	.word	0x00007ed0
        /*07f0*/ 	.word	0x00000000
        /*07f4*/ 	.word	0x00000000
        /*07f8*/ 	.short	0x0101
        /*07fa*/ 	.byte	0xff
	.zero		1


	//   ....[110]....
        /*07fc*/ 	.word	0x00007ee0
        /*0800*/ 	.word	0x00000003
        /*0804*/ 	.word	0x000000c0
        /*0808*/ 	.short	0x010a
        /*080a*/ 	.byte	0xff
	.zero		1


	//   ....[111]....
        /*080c*/ 	.word	0x00007fc0
        /*0810*/ 	.word	0x00000003
        /*0814*/ 	.word	0x000000c0
        /*0818*/ 	.short	0x010a
        /*081a*/ 	.byte	0xff
	.zero		1


	//   ....[112]....
        /*081c*/ 	.word	0x00008890
        /*0820*/ 	.word	0x0000005c
        /*0824*/ 	.word	0x00000000
        /*0828*/ 	.short	0x0101
        /*082a*/ 	.byte	0xff
	.zero		1


	//   ....[113]....
        /*082c*/ 	.word	0x000088b0
        /*0830*/ 	.word	0x00000028
        /*0834*/ 	.word	0x000000c0
        /*0838*/ 	.short	0x010a
        /*083a*/ 	.byte	0xff
	.zero		1


	//   ....[114]....
        /*083c*/ 	.word	0x00008980
        /*0840*/ 	.word	0x00000028
        /*0844*/ 	.word	0x000000c0
        /*0848*/ 	.short	0x010a
        /*084a*/ 	.byte	0xff
	.zero		1


	//   ....[115]....
        /*084c*/ 	.word	0x00009240
        /*0850*/ 	.word	0x0000005c
        /*0854*/ 	.word	0x00000000
        /*0858*/ 	.short	0x0101
        /*085a*/ 	.byte	0xff
	.zero		1


	//   ....[116]....
        /*085c*/ 	.word	0x00009260
        /*0860*/ 	.word	0x0000005d
        /*0864*/ 	.word	0x000000c0
        /*0868*/ 	.short	0x010a
        /*086a*/ 	.byte	0xff
	.zero		1


	//   ....[117]....
        /*086c*/ 	.word	0x00009330
        /*0870*/ 	.word	0x0000005d
        /*0874*/ 	.word	0x000000c0
        /*0878*/ 	.short	0x010a
        /*087a*/ 	.byte	0xff
	.zero		1


	//   ....[118]....
        /*087c*/ 	.word	0x00009640
        /*0880*/ 	.word	0x00000057
        /*0884*/ 	.word	0x00000000
        /*0888*/ 	.short	0x0101
        /*088a*/ 	.byte	0xff
	.zero		1


	//   ....[119]....
        /*088c*/ 	.word	0x00009c40
        /*0890*/ 	.word	0x00000002
        /*0894*/ 	.word	0x00000000
        /*0898*/ 	.short	0x0101
        /*089a*/ 	.byte	0xff
	.zero		1


	//   ....[120]....
        /*089c*/ 	.word	0x00009ec0
        /*08a0*/ 	.word	0x000000ff
        /*08a4*/ 	.word	0x00000000
        /*08a8*/ 	.short	0x0101
        /*08aa*/ 	.byte	0x04
	.zero		1


	//   ....[121]....
        /*08ac*/ 	.word	0x00009ef0
        /*08b0*/ 	.word	0x00000000
        /*08b4*/ 	.word	0x00000060
        /*08b8*/ 	.short	0x010a
        /*08ba*/ 	.byte	0xff
	.zero		1


	//   ....[122]....
        /*08bc*/ 	.word	0x00009f50
        /*08c0*/ 	.word	0x00000000
        /*08c4*/ 	.word	0x00000060
        /*08c8*/ 	.short	0x010a
        /*08ca*/ 	.byte	0xff
	.zero		1


	//   ....[123]....
        /*08cc*/ 	.word	0x00009fb0
        /*08d0*/ 	.word	0x00000000
        /*08d4*/ 	.word	0x00000110
        /*08d8*/ 	.short	0x010a
        /*08da*/ 	.byte	0xff
	.zero		1


	//   ....[124]....
        /*08dc*/ 	.word	0x0000a010
        /*08e0*/ 	.word	0x00000000
        /*08e4*/ 	.word	0x00000000
        /*08e8*/ 	.short	0x010a
        /*08ea*/ 	.byte	0xff
	.zero		1


	//   ....[125]....
        /*08ec*/ 	.word	0x0000a070
        /*08f0*/ 	.word	0x00000000
        /*08f4*/ 	.word	0x00000000
        /*08f8*/ 	.short	0x010a
        /*08fa*/ 	.byte	0xff
	.zero		1


	//   ....[126]....
        /*08fc*/ 	.word	0x0000a0d0
        /*0900*/ 	.word	0x00000000
        /*0904*/ 	.word	0x00000000
        /*0908*/ 	.short	0x010a
        /*090a*/ 	.byte	0xff
	.zero		1


	//   ....[127]....
        /*090c*/ 	.word	0x0000a130
        /*0910*/ 	.word	0x00000000
        /*0914*/ 	.word	0x00000000
        /*0918*/ 	.short	0x010a
        /*091a*/ 	.byte	0xff
	.zero		1


	//   ....[128]....
        /*091c*/ 	.word	0x0000a190
        /*0920*/ 	.word	0x00000000
        /*0924*/ 	.word	0x00000000
        /*0928*/ 	.short	0x010a
        /*092a*/ 	.byte	0xff
	.zero		1


	//   ....[129]....
        /*092c*/ 	.word	0x0000a1f0
        /*0930*/ 	.word	0x00000000
        /*0934*/ 	.word	0x00000000
        /*0938*/ 	.short	0x010a
        /*093a*/ 	.byte	0xff
	.zero		1


	//   ....[130]....
        /*093c*/ 	.word	0x0000a250
        /*0940*/ 	.word	0x00000000
        /*0944*/ 	.word	0x00000000
        /*0948*/ 	.short	0x010a
        /*094a*/ 	.byte	0xff
	.zero		1


	//   ....[131]....
        /*094c*/ 	.word	0x0000a2b0
        /*0950*/ 	.word	0x00000000
        /*0954*/ 	.word	0x00000000
        /*0958*/ 	.short	0x010a
        /*095a*/ 	.byte	0xff
	.zero		1


	//   ....[132]....
        /*095c*/ 	.word	0x0000a310
        /*0960*/ 	.word	0x00000000
        /*0964*/ 	.word	0x00000000
        /*0968*/ 	.short	0x010a
        /*096a*/ 	.byte	0xff
	.zero		1


	//   ....[133]....
        /*096c*/ 	.word	0x0000a370
        /*0970*/ 	.word	0x00000000
        /*0974*/ 	.word	0x00000000
        /*0978*/ 	.short	0x010a
        /*097a*/ 	.byte	0xff
	.zero		1


	//   ....[134]....
        /*097c*/ 	.word	0x0000a3d0
        /*0980*/ 	.word	0x00000000
        /*0984*/ 	.word	0x00000000
        /*0988*/ 	.short	0x010a
        /*098a*/ 	.byte	0xff
	.zero		1


	//   ....[135]....
        /*098c*/ 	.word	0x0000a430
        /*0990*/ 	.word	0x00000004
        /*0994*/ 	.word	0x00000118
        /*0998*/ 	.short	0x010a
        /*099a*/ 	.byte	0xff
	.zero		1


	//   ....[136]....
        /*099c*/ 	.word	0x0000a490
        /*09a0*/ 	.word	0x00000004
        /*09a4*/ 	.word	0x00000110
        /*09a8*/ 	.short	0x010a
        /*09aa*/ 	.byte	0xff
	.zero		1


	//   ....[137]....
        /*09ac*/ 	.word	0x0000a4f0
        /*09b0*/ 	.word	0x00000005
        /*09b4*/ 	.word	0x00000008
        /*09b8*/ 	.short	0x010a
        /*09ba*/ 	.byte	0xff
	.zero		1


	//   ....[138]....
        /*09bc*/ 	.word	0x0000a5e0
        /*09c0*/ 	.word	0x00000003
        /*09c4*/ 	.word	0x00000008
        /*09c8*/ 	.short	0x010a
        /*09ca*/ 	.byte	0xff
	.zero		1


	//   ....[139]....
        /*09cc*/ 	.word	0x0000a640
        /*09d0*/ 	.word	0x00000004
        /*09d4*/ 	.word	0x00000110
        /*09d8*/ 	.short	0x010a
        /*09da*/ 	.byte	0xff
	.zero		1


	//   ....[140]....
        /*09dc*/ 	.word	0x0000a6a0
        /*09e0*/ 	.word	0x00000004
        /*09e4*/ 	.word	0x00000130
        /*09e8*/ 	.short	0x010a
        /*09ea*/ 	.byte	0xff
	.zero		1


	//   ....[141]....
        /*09ec*/ 	.word	0x0000a700
        /*09f0*/ 	.word	0x00000004
        /*09f4*/ 	.word	0x00000000
        /*09f8*/ 	.short	0x010a
        /*09fa*/ 	.byte	0xff
	.zero		1


	//   ....[142]....
        /*09fc*/ 	.word	0x0000a760
        /*0a00*/ 	.word	0x00000000
        /*0a04*/ 	.word	0x00000000
        /*0a08*/ 	.short	0x010a
        /*0a0a*/ 	.byte	0xff
	.zero		1


	//   ....[143]....
        /*0a0c*/ 	.word	0x0000a7c0
        /*0a10*/ 	.word	0x00000000
        /*0a14*/ 	.word	0x00000140
        /*0a18*/ 	.short	0x010a
        /*0a1a*/ 	.byte	0xff
	.zero		1


	//   ....[144]....
        /*0a1c*/ 	.word	0x0000a820
        /*0a20*/ 	.word	0x00000000
        /*0a24*/ 	.word	0x00000110
        /*0a28*/ 	.short	0x010a
        /*0a2a*/ 	.byte	0xff
	.zero		1


	//   ....[145]....
        /*0a2c*/ 	.word	0x0000a880
        /*0a30*/ 	.word	0x00000000
        /*0a34*/ 	.word	0x00000108
        /*0a38*/ 	.short	0x010a
        /*0a3a*/ 	.byte	0xff
	.zero		1


	//   ....[146]....
        /*0a3c*/ 	.word	0x0000a8e0
        /*0a40*/ 	.word	0x00000002
        /*0a44*/ 	.word	0x000000e0
        /*0a48*/ 	.short	0x010a
        /*0a4a*/ 	.byte	0xff
	.zero		1


	//   ....[147]....
        /*0a4c*/ 	.word	0x0000a940
        /*0a50*/ 	.word	0x00000002
        /*0a54*/ 	.word	0x000000e8
        /*0a58*/ 	.short	0x010a
        /*0a5a*/ 	.byte	0xff
	.zero		1


	//   ....[148]....
        /*0a5c*/ 	.word	0x0000a9a0
        /*0a60*/ 	.word	0x00000002
        /*0a64*/ 	.word	0x000000f0
        /*0a68*/ 	.short	0x010a
        /*0a6a*/ 	.byte	0xff
	.zero		1


	//   ....[149]....
        /*0a6c*/ 	.word	0x0000aa00
        /*0a70*/ 	.word	0x00000000
        /*0a74*/ 	.word	0x000000f8
        /*0a78*/ 	.short	0x010a
        /*0a7a*/ 	.byte	0xff
	.zero		1


	//   ....[150]....
        /*0a7c*/ 	.word	0x0000aa60
        /*0a80*/ 	.word	0x00000000
        /*0a84*/ 	.word	0x000000e0
        /*0a88*/ 	.short	0x010a
        /*0a8a*/ 	.byte	0xff
	.zero		1


	//   ....[151]....
        /*0a8c*/ 	.word	0x0000aac0
        /*0a90*/ 	.word	0x00000000
        /*0a94*/ 	.word	0x000000e8
        /*0a98*/ 	.short	0x010a
        /*0a9a*/ 	.byte	0xff
	.zero		1


	//   ....[152]....
        /*0a9c*/ 	.word	0x0000ab20
        /*0aa0*/ 	.word	0x00000000
        /*0aa4*/ 	.word	0x000000f0
        /*0aa8*/ 	.short	0x010a
        /*0aaa*/ 	.byte	0xff
	.zero		1


	//   ....[153]....
        /*0aac*/ 	.word	0x0000ab80
        /*0ab0*/ 	.word	0x00000000
        /*0ab4*/ 	.word	0x00000110
        /*0ab8*/ 	.short	0x010a
        /*0aba*/ 	.byte	0xff
	.zero		1


	//   ....[154]....
        /*0abc*/ 	.word	0x0000abe0
        /*0ac0*/ 	.word	0x00000002
        /*0ac4*/ 	.word	0x000000c0
        /*0ac8*/ 	.short	0x010a
        /*0aca*/ 	.byte	0xff
	.zero		1


	//   ....[155]....
        /*0acc*/ 	.word	0x0000ac30
        /*0ad0*/ 	.word	0x00000057
        /*0ad4*/ 	.word	0x00000120
        /*0ad8*/ 	.short	0x010a
        /*0ada*/ 	.byte	0xff
	.zero		1


	//   ....[156]....
        /*0adc*/ 	.word	0x0000ac80
        /*0ae0*/ 	.word	0x00000003
        /*0ae4*/ 	.word	0x000000c0
        /*0ae8*/ 	.short	0x010a
        /*0aea*/ 	.byte	0xff
	.zero		1


	//   ....[157]....
        /*0aec*/ 	.word	0x0000acd0
        /*0af0*/ 	.word	0x00000028
        /*0af4*/ 	.word	0x000000c0
        /*0af8*/ 	.short	0x010a
        /*0afa*/ 	.byte	0xff
	.zero		1


	//   ....[158]....
        /*0afc*/ 	.word	0x0000ad20
        /*0b00*/ 	.word	0x0000005d
        /*0b04*/ 	.word	0x000000c0
        /*0b08*/ 	.short	0x010a
        /*0b0a*/ 	.byte	0xff
	.zero		1


	//----- nvinfo : EIATTR_NUM_MBARRIERS
	.align		4
.L_47:
        /*0b0c*/ 	.byte	0x03, 0x38
        /*0b0e*/ 	.short	0x0029


	//----- nvinfo : EIATTR_EXIT_INSTR_OFFSETS
	.align		4
        /*0b10*/ 	.byte	0x04, 0x1c
        /*0b12*/ 	.short	(.L_49 - .L_48)


	//   ....[0]....
.L_48:
        /*0b14*/ 	.word	0x000036c0


	//   ....[1]....
        /*0b18*/ 	.word	0x00003970


	//   ....[2]....
        /*0b1c*/ 	.word	0x000039d0


	//   ....[3]....
        /*0b20*/ 	.word	0x00004c90


	//   ....[4]....
        /*0b24*/ 	.word	0x00006220


	//   ....[5]....
        /*0b28*/ 	.word	0x00006260


	//   ....[6]....
        /*0b2c*/ 	.word	0x00009da0


	//   ....[7]....
        /*0b30*/ 	.word	0x00009e20


	//   ....[8]....
        /*0b34*/ 	.word	0x00009e50


	//   ....[9]....
        /*0b38*/ 	.word	0x00009ed0


	//----- nvinfo : EIATTR_MAX_THREADS
	.align		4
.L_49:
        /*0b3c*/ 	.byte	0x04, 0x05
        /*0b3e*/ 	.short	(.L_51 - .L_50)
.L_50:
        /*0b40*/ 	.word	0x00000100
        /*0b44*/ 	.word	0x00000001
        /*0b48*/ 	.word	0x00000001


	//----- nvinfo : EIATTR_CRS_STACK_SIZE
	.align		4
.L_51:
        /*0b4c*/ 	.byte	0x04, 0x1e
        /*0b4e*/ 	.short	(.L_53 - .L_52)
.L_52:
        /*0b50*/ 	.word	0x00000000


	//----- nvinfo : EIATTR_CBANK_PARAM_SIZE
	.align		4
.L_53:
        /*0b54*/ 	.byte	0x03, 0x19
        /*0b56*/ 	.short	0x0900


	//----- nvinfo : EIATTR_PARAM_CBANK
	.align		4
        /*0b58*/ 	.byte	0x04, 0x0a
        /*0b5a*/ 	.short	(.L_55 - .L_54)
	.align		4
.L_54:
        /*0b5c*/ 	.word	index@(.nv.constant0._ZN7cutlass13device_kernelINS_4conv6kernel13ConvUniversalINS1_16ConvProblemShapeILNS1_8OperatorE1ELi3EEENS1_10collective14CollectiveConvINS1_47MainloopSm100TmaUmmaWarpSpecializedImplicitGemmILS5_1ELi12ELi3ELi1ELi2EN4cute5tupleIJNSA_1CILi2EEENSC_ILi1EEESE_EEEEENSB_IJNSC_ILi128EEESH_NSB_IJNSC_ILi32EEEEEEEEENS_10tfloat32_tESL_NSA_8TiledMMAINSA_8MMA_AtomIJNSA_23SM100_MMA_TF32_2x1SM_SSISL_SL_fLi128ELi128ELNSA_4UMMA5MajorE0ELSQ_1ELNSP_7ScaleInE0ELSR_0EEEEEENSA_6LayoutINSB_IJSE_SE_SE_EEENSB_IJNSC_ILi0EEESW_SW_EEEEENSB_IJNSA_10UnderscoreESZ_SZ_EEEEENS7_6detail27Sm100ImplicitGemmTileTraitsINSA_25SM100_TMA_2SM_LOAD_IM2COLENSA_14ComposedLayoutINSA_7SwizzleILi3ELi4ELi3EEENSA_18smem_ptr_flag_bitsILi32EEENSU_INSB_IJNSC_ILi8EEESI_EEENSB_IJSI_SE_EEEEEEEvEENS13_INSA_18SM100_TMA_2SM_LOADENS15_INS16_ILi2ELi5ELi2EEES19_NSU_INSB_IJSI_NSC_ILi4EEEEEENSB_IJSE_SI_EEEEEEEvEEEENS_8epilogue10collective18CollectiveEpilogueINS1P_23Sm100TmaWarpSpecializedILi4ELi2ELi16ELb1ELb0EEEJNSB_IJNSC_ILi64EEESH_SJ_EEENSB_IJNSU_IS1U_SE_EENSU_INSB_IJNSC_ILi16EEESD_EEENSB_IJSE_S1U_EEEEEEEESL_NSB_IJNSB_IJllllEEESE_SW_EEESL_S23_NS1P_6fusion15FusionCallbacksIS1T_NS24_17LinearCombinationISL_fSL_fLNS_15FloatRoundStyleE2EEES1V_S21_JEEENSA_5SM1004TMEM4LOAD26SM100_TMEM_LOAD_32dp32b16xENSA_20SM90_TMA_LOAD_IM2COLENS15_INS16_ILi2ELi4ELi3EEES19_NSU_INSB_IJS1A_S1X_EEENSB_IJS1X_SE_EEEEEEENSA_39AutoVectorizingCopyWithAssumedAlignmentILi128EEENSA_21SM90_TMA_STORE_IM2COLES2J_S2L_S2L_EEEvvEEEEvNT_6ParamsE)
        /*0b60*/ 	.short	0x0380
        /*0b62*/ 	.short	0x0900


	//----- nvinfo : EIATTR_SW_WAR
	.align		4
.L_55:
        /*0b64*/ 	.byte	0x04, 0x36
        /*0b66*/ 	.short	(.L_57 - .L_56)
.L_56:
        /*0b68*/ 	.word	0x00000008
.L_57:


//--------------------- .nv.callgraph             --------------------------
	.section	.nv.callgraph,"",@"SHT_CUDA_CALLGRAPH"
	.align	4
	.sectionentsize	8
	.align		4
        /*0000*/ 	.word	0x00000000
	.align		4
        /*0004*/ 	.word	0xffffffff
	.align		4
        /*0008*/ 	.word	index@(_ZN7cutlass13device_kernelINS_4conv6kernel13ConvUniversalINS1_16ConvProblemShapeILNS1_8OperatorE1ELi3EEENS1_10collective14CollectiveConvINS1_47MainloopSm100TmaUmmaWarpSpecializedImplicitGemmILS5_1ELi12ELi3ELi1ELi2EN4cute5tupleIJNSA_1CILi2EEENSC_ILi1EEESE_EEEEENSB_IJNSC_ILi128EEESH_NSB_IJNSC_ILi32EEEEEEEEENS_10tfloat32_tESL_NSA_8TiledMMAINSA_8MMA_AtomIJNSA_23SM100_MMA_TF32_2x1SM_SSISL_SL_fLi128ELi128ELNSA_4UMMA5MajorE0ELSQ_1ELNSP_7ScaleInE0ELSR_0EEEEEENSA_6LayoutINSB_IJSE_SE_SE_EEENSB_IJNSC_ILi0EEESW_SW_EEEEENSB_IJNSA_10UnderscoreESZ_SZ_EEEEENS7_6detail27Sm100ImplicitGemmTileTraitsINSA_25SM100_TMA_2SM_LOAD_IM2COLENSA_14ComposedLayoutINSA_7SwizzleILi3ELi4ELi3EEENSA_18smem_ptr_flag_bitsILi32EEENSU_INSB_IJNSC_ILi8EEESI_EEENSB_IJSI_SE_EEEEEEEvEENS13_INSA_18SM100_TMA_2SM_LOADENS15_INS16_ILi2ELi5ELi2EEES19_NSU_INSB_IJSI_NSC_ILi4EEEEEENSB_IJSE_SI_EEEEEEEvEEEENS_8epilogue10collective18CollectiveEpilogueINS1P_23Sm100TmaWarpSpecializedILi4ELi2ELi16ELb1ELb0EEEJNSB_IJNSC_ILi64EEESH_SJ_EEENSB_IJNSU_IS1U_SE_EENSU_INSB_IJNSC_ILi16EEESD_EEENSB_IJSE_S1U_EEEEEEEESL_NSB_IJNSB_IJllllEEESE_SW_EEESL_S23_NS1P_6fusion15FusionCallbacksIS1T_NS24_17LinearCombinationISL_fSL_fLNS_15FloatRoundStyleE2EEES1V_S21_JEEENSA_5SM1004TMEM4LOAD26SM100_TMEM_LOAD_32dp32b16xENSA_20SM90_TMA_LOAD_IM2COLENS15_INS16_ILi2ELi4ELi3EEES19_NSU_INSB_IJS1A_S1X_EEENSB_IJS1X_SE_EEEEEEENSA_39AutoVectorizingCopyWithAssumedAlignmentILi128EEENSA_21SM90_TMA_STORE_IM2COLES2J_S2L_S2L_EEEvvEEEEvNT_6ParamsE)
	.align		4
        /*000c*/ 	.word	index@(__assertfail)
	.align		4
        /*0010*/ 	.word	0x00000000
	.align		4
        /*0014*/ 	.word	0xfffffffe
	.align		4
        /*0018*/ 	.word	0x00000000
	.align		4
        /*001c*/ 	.word	0xfffffffd
	.align		4
        /*0020*/ 	.word	0x00000000
	.align		4
        /*0024*/ 	.word	0xfffffffc


//--------------------- .nv.constant4             --------------------------
	.section	.nv.constant4,"a",@progbits
	.align	8
	.align		8
.nv.constant4:
        /*0000*/ 	.dword	__assertfail
	.align		8
        /*0008*/ 	.dword	__unnamed_1
	.align		8
        /*0010*/ 	.dword	__unnamed_2
	.align		8
        /*0018*/ 	.dword	_ZN39_INTERNAL_866351c4_4_k_cu_8de58c0e_39424cuda3std3__45__cpo5beginE
	.align		8
        /*0020*/ 	.dword	_ZN39_INTERNAL_866351c4_4_k_cu_8de58c0e_39424cuda3std3__45__cpo3endE
	.align		8
        /*0028*/ 	.dword	_ZN39_INTERNAL_866351c4_4_k_cu_8de58c0e_39424cuda3std3__45__cpo6cbeginE
	.align		8
        /*0030*/ 	.dword	_ZN39_INTERNAL_866351c4_4_k_cu_8de58c0e_39424cuda3std3__45__cpo4cendE
	.align		8
        /*0038*/ 	.dword	_ZN39_INTERNAL_866351c4_4_k_cu_8de58c0e_39424cuda3std3__441_GLOBAL__N__866351c4_4_k_cu_8de58c0e_39426ignoreE
	.align		8
        /*0040*/ 	.dword	_ZN39_INTERNAL_866351c4_4_k_cu_8de58c0e_39424cuda3std3__419piecewise_constructE
	.align		8
        /*0048*/ 	.dword	_ZN39_INTERNAL_866351c4_4_k_cu_8de58c0e_39424cuda3std3__48in_placeE
	.align		8
        /*0050*/ 	.dword	_ZN39_INTERNAL_866351c4_4_k_cu_8de58c0e_39424cuda3std6ranges3__45__cpo4swapE
	.align		8
        /*0058*/ 	.dword	_ZN39_INTERNAL_866351c4_4_k_cu_8de58c0e_39424cuda3std6ranges3__45__cpo9iter_moveE
	.align		8
        /*0060*/ 	.dword	_ZN39_INTERNAL_866351c4_4_k_cu_8de58c0e_39424cute7productE
	.align		8
        /*0068*/ 	.dword	_ZN39_INTERNAL_866351c4_4_k_cu_8de58c0e_39424cute1_E
	.align		8
        /*0070*/ 	.dword	$str$27
	.align		8
        /*0078*/ 	.dword	$str$28
	.align		8
        /*0080*/ 	.dword	$str$29
	.align		8
        /*0088*/ 	.dword	$str$30


//--------------------- .text._ZN7cutlass13device_kernelINS_4conv6kernel13ConvUniversalINS1_16ConvProblemShapeILNS1_8OperatorE1ELi3EEENS1_10collective14CollectiveConvINS1_47MainloopSm100TmaUmmaWarpSpecializedImplicitGemmILS5_1ELi12ELi3ELi1ELi2EN4cute5tupleIJNSA_1CILi2EEENSC_ILi1EEESE_EEEEENSB_IJNSC_ILi128EEESH_NSB_IJNSC_ILi32EEEEEEEEENS_10tfloat32_tESL_NSA_8TiledMMAINSA_8MMA_AtomIJNSA_23SM100_MMA_TF32_2x1SM_SSISL_SL_fLi128ELi128ELNSA_4UMMA5MajorE0ELSQ_1ELNSP_7ScaleInE0ELSR_0EEEEEENSA_6LayoutINSB_IJSE_SE_SE_EEENSB_IJNSC_ILi0EEESW_SW_EEEEENSB_IJNSA_10UnderscoreESZ_SZ_EEEEENS7_6detail27Sm100ImplicitGemmTileTraitsINSA_25SM100_TMA_2SM_LOAD_IM2COLENSA_14ComposedLayoutINSA_7SwizzleILi3ELi4ELi3EEENSA_18smem_ptr_flag_bitsILi32EEENSU_INSB_IJNSC_ILi8EEESI_EEENSB_IJSI_SE_EEEEEEEvEENS13_INSA_18SM100_TMA_2SM_LOADENS15_INS16_ILi2ELi5ELi2EEES19_NSU_INSB_IJSI_NSC_ILi4EEEEEENSB_IJSE_SI_EEEEEEEvEEEENS_8epilogue10collective18CollectiveEpilogueINS1P_23Sm100TmaWarpSpecializedILi4ELi2ELi16ELb1ELb0EEEJNSB_IJNSC_ILi64EEESH_SJ_EEENSB_IJNSU_IS1U_SE_EENSU_INSB_IJNSC_ILi16EEESD_EEENSB_IJSE_S1U_EEEEEEEESL_NSB_IJNSB_IJllllEEESE_SW_EEESL_S23_NS1P_6fusion15FusionCallbacksIS1T_NS24_17LinearCombinationISL_fSL_fLNS_15FloatRoundStyleE2EEES1V_S21_JEEENSA_5SM1004TMEM4LOAD26SM100_TMEM_LOAD_32dp32b16xENSA_20SM90_TMA_LOAD_IM2COLENS15_INS16_ILi2ELi4ELi3EEES19_NSU_INSB_IJS1A_S1X_EEENSB_IJS1X_SE_EEEEEEENSA_39AutoVectorizingCopyWithAssumedAlignmentILi128EEENSA_21SM90_TMA_STORE_IM2COLES2J_S2L_S2L_EEEvvEEEEvNT_6ParamsE --------------------------
	.section	.text._ZN7cutlass13device_kernelINS_4conv6kernel13ConvUniversalINS1_16ConvProblemShapeILNS1_8OperatorE1ELi3EEENS1_10collective14CollectiveConvINS1_47MainloopSm100TmaUmmaWarpSpecializedImplicitGemmILS5_1ELi12ELi3ELi1ELi2EN4cute5tupleIJNSA_1CILi2EEENSC_ILi1EEESE_EEEEENSB_IJNSC_ILi128EEESH_NSB_IJNSC_ILi32EEEEEEEEENS_10tfloat32_tESL_NSA_8TiledMMAINSA_8MMA_AtomIJNSA_23SM100_MMA_TF32_2x1SM_SSISL_SL_fLi128ELi128ELNSA_4UMMA5MajorE0ELSQ_1ELNSP_7ScaleInE0ELSR_0EEEEEENSA_6LayoutINSB_IJSE_SE_SE_EEENSB_IJNSC_ILi0EEESW_SW_EEEEENSB_IJNSA_10UnderscoreESZ_SZ_EEEEENS7_6detail27Sm100ImplicitGemmTileTraitsINSA_25SM100_TMA_2SM_LOAD_IM2COLENSA_14ComposedLayoutINSA_7SwizzleILi3ELi4ELi3EEENSA_18smem_ptr_flag_bitsILi32EEENSU_INSB_IJNSC_ILi8EEESI_EEENSB_IJSI_SE_EEEEEEEvEENS13_INSA_18SM100_TMA_2SM_LOADENS15_INS16_ILi2ELi5ELi2EEES19_NSU_INSB_IJSI_NSC_ILi4EEEEEENSB_IJSE_SI_EEEEEEEvEEEENS_8epilogue10collective18CollectiveEpilogueINS1P_23Sm100TmaWarpSpecializedILi4ELi2ELi16ELb1ELb0EEEJNSB_IJNSC_ILi64EEESH_SJ_EEENSB_IJNSU_IS1U_SE_EENSU_INSB_IJNSC_ILi16EEESD_EEENSB_IJSE_S1U_EEEEEEEESL_NSB_IJNSB_IJllllEEESE_SW_EEESL_S23_NS1P_6fusion15FusionCallbacksIS1T_NS24_17LinearCombinationISL_fSL_fLNS_15FloatRoundStyleE2EEES1V_S21_JEEENSA_5SM1004TMEM4LOAD26SM100_TMEM_LOAD_32dp32b16xENSA_20SM90_TMA_LOAD_IM2COLENS15_INS16_ILi2ELi4ELi3EEES19_NSU_INSB_IJS1A_S1X_EEENSB_IJS1X_SE_EEEEEEENSA_39AutoVectorizingCopyWithAssumedAlignmentILi128EEENSA_21SM90_TMA_STORE_IM2COLES2J_S2L_S2L_EEEvvEEEEvNT_6ParamsE,"ax",@progbits
	.align	128
.text._ZN7cutlass13device_kernelINS_4conv6kernel13ConvUniversalINS1_16ConvProblemShapeILNS1_8OperatorE1ELi3EEENS1_10collective14CollectiveConvINS1_47MainloopSm100TmaUmmaWarpSpecializedImplicitGemmILS5_1ELi12ELi3ELi1ELi2EN4cute5tupleIJNSA_1CILi2EEENSC_ILi1EEESE_EEEEENSB_IJNSC_ILi128EEESH_NSB_IJNSC_ILi32EEEEEEEEENS_10tfloat32_tESL_NSA_8TiledMMAINSA_8MMA_AtomIJNSA_23SM100_MMA_TF32_2x1SM_SSISL_SL_fLi128ELi128ELNSA_4UMMA5MajorE0ELSQ_1ELNSP_7ScaleInE0ELSR_0EEEEEENSA_6LayoutINSB_IJSE_SE_SE_EEENSB_IJNSC_ILi0EEESW_SW_EEEEENSB_IJNSA_10UnderscoreESZ_SZ_EEEEENS7_6detail27Sm100ImplicitGemmTileTraitsINSA_25SM100_TMA_2SM_LOAD_IM2COLENSA_14ComposedLayoutINSA_7SwizzleILi3ELi4ELi3EEENSA_18smem_ptr_flag_bitsILi32EEENSU_INSB_IJNSC_ILi8EEESI_EEENSB_IJSI_SE_EEEEEEEvEENS13_INSA_18SM100_TMA_2SM_LOADENS15_INS16_ILi2ELi5ELi2EEES19_NSU_INSB_IJSI_NSC_ILi4EEEEEENSB_IJSE_SI_EEEEEEEvEEEENS_8epilogue10collective18CollectiveEpilogueINS1P_23Sm100TmaWarpSpecializedILi4ELi2ELi16ELb1ELb0EEEJNSB_IJNSC_ILi64EEESH_SJ_EEENSB_IJNSU_IS1U_SE_EENSU_INSB_IJNSC_ILi16EEESD_EEENSB_IJSE_S1U_EEEEEEEESL_NSB_IJNSB_IJllllEEESE_SW_EEESL_S23_NS1P_6fusion15FusionCallbacksIS1T_NS24_17LinearCombinationISL_fSL_fLNS_15FloatRoundStyleE2EEES1V_S21_JEEENSA_5SM1004TMEM4LOAD26SM100_TMEM_LOAD_32dp32b16xENSA_20SM90_TMA_LOAD_IM2COLENS15_INS16_ILi2ELi4ELi3EEES19_NSU_INSB_IJS1A_S1X_EEENSB_IJS1X_SE_EEEEEEENSA_39AutoVectorizingCopyWithAssumedAlignmentILi128EEENSA_21SM90_TMA_STORE_IM2COLES2J_S2L_S2L_EEEvvEEEEvNT_6ParamsE:
        .type           _ZN7cutlass13device_kernelINS_4conv6kernel13ConvUniversalINS1_16ConvProblemShapeILNS1_8OperatorE1ELi3EEENS1_10collective14CollectiveConvINS1_47MainloopSm100TmaUmmaWarpSpecializedImplicitGemmILS5_1ELi12ELi3ELi1ELi2EN4cute5tupleIJNSA_1CILi2EEENSC_ILi1EEESE_EEEEENSB_IJNSC_ILi128EEESH_NSB_IJNSC_ILi32EEEEEEEEENS_10tfloat32_tESL_NSA_8TiledMMAINSA_8MMA_AtomIJNSA_23SM100_MMA_TF32_2x1SM_SSISL_SL_fLi128ELi128ELNSA_4UMMA5MajorE0ELSQ_1ELNSP_7ScaleInE0ELSR_0EEEEEENSA_6LayoutINSB_IJSE_SE_SE_EEENSB_IJNSC_ILi0EEESW_SW_EEEEENSB_IJNSA_10UnderscoreESZ_SZ_EEEEENS7_6detail27Sm100ImplicitGemmTileTraitsINSA_25SM100_TMA_2SM_LOAD_IM2COLENSA_14ComposedLayoutINSA_7SwizzleILi3ELi4ELi3EEENSA_18smem_ptr_flag_bitsILi32EEENSU_INSB_IJNSC_ILi8EEESI_EEENSB_IJSI_SE_EEEEEEEvEENS13_INSA_18SM100_TMA_2SM_LOADENS15_INS16_ILi2ELi5ELi2EEES19_NSU_INSB_IJSI_NSC_ILi4EEEEEENSB_IJSE_SI_EEEEEEEvEEEENS_8epilogue10collective18CollectiveEpilogueINS1P_23Sm100TmaWarpSpecializedILi4ELi2ELi16ELb1ELb0EEEJNSB_IJNSC_ILi64EEESH_SJ_EEENSB_IJNSU_IS1U_SE_EENSU_INSB_IJNSC_ILi16EEESD_EEENSB_IJSE_S1U_EEEEEEEESL_NSB_IJNSB_IJllllEEESE_SW_EEESL_S23_NS1P_6fusion15FusionCallbacksIS1T_NS24_17LinearCombinationISL_fSL_fLNS_15FloatRoundStyleE2EEES1V_S21_JEEENSA_5SM1004TMEM4LOAD26SM100_TMEM_LOAD_32dp32b16xENSA_20SM90_TMA_LOAD_IM2COLENS15_INS16_ILi2ELi4ELi3EEES19_NSU_INSB_IJS1A_S1X_EEENSB_IJS1X_SE_EEEEEEENSA_39AutoVectorizingCopyWithAssumedAlignmentILi128EEENSA_21SM90_TMA_STORE_IM2COLES2J_S2L_S2L_EEEvvEEEEvNT_6ParamsE,@function
        .size           _ZN7cutlass13device_kernelINS_4conv6kernel13ConvUniversalINS1_16ConvProblemShapeILNS1_8OperatorE1ELi3EEENS1_10collective14CollectiveConvINS1_47MainloopSm100TmaUmmaWarpSpecializedImplicitGemmILS5_1ELi12ELi3ELi1ELi2EN4cute5tupleIJNSA_1CILi2EEENSC_ILi1EEESE_EEEEENSB_IJNSC_ILi128EEESH_NSB_IJNSC_ILi32EEEEEEEEENS_10tfloat32_tESL_NSA_8TiledMMAINSA_8MMA_AtomIJNSA_23SM100_MMA_TF32_2x1SM_SSISL_SL_fLi128ELi128ELNSA_4UMMA5MajorE0ELSQ_1ELNSP_7ScaleInE0ELSR_0EEEEEENSA_6LayoutINSB_IJSE_SE_SE_EEENSB_IJNSC_ILi0EEESW_SW_EEEEENSB_IJNSA_10UnderscoreESZ_SZ_EEEEENS7_6detail27Sm100ImplicitGemmTileTraitsINSA_25SM100_TMA_2SM_LOAD_IM2COLENSA_14ComposedLayoutINSA_7SwizzleILi3ELi4ELi3EEENSA_18smem_ptr_flag_bitsILi32EEENSU_INSB_IJNSC_ILi8EEESI_EEENSB_IJSI_SE_EEEEEEEvEENS13_INSA_18SM100_TMA_2SM_LOADENS15_INS16_ILi2ELi5ELi2EEES19_NSU_INSB_IJSI_NSC_ILi4EEEEEENSB_IJSE_SI_EEEEEEEvEEEENS_8epilogue10collective18CollectiveEpilogueINS1P_23Sm100TmaWarpSpecializedILi4ELi2ELi16ELb1ELb0EEEJNSB_IJNSC_ILi64EEESH_SJ_EEENSB_IJNSU_IS1U_SE_EENSU_INSB_IJNSC_ILi16EEESD_EEENSB_IJSE_S1U_EEEEEEEESL_NSB_IJNSB_IJllllEEESE_SW_EEESL_S23_NS1P_6fusion15FusionCallbacksIS1T_NS24_17LinearCombinationISL_fSL_fLNS_15FloatRoundStyleE2EEES1V_S21_JEEENSA_5SM1004TMEM4LOAD26SM100_TMEM_LOAD_32dp32b16xENSA_20SM90_TMA_LOAD_IM2COLENS15_INS16_ILi2ELi4ELi3EEES19_NSU_INSB_IJS1A_S1X_EEENSB_IJS1X_SE_EEEEEEENSA_39AutoVectorizingCopyWithAssumedAlignmentILi128EEENSA_21SM90_TMA_STORE_IM2COLES2J_S2L_S2L_EEEvvEEEEvNT_6ParamsE,(.L_x_212 - _ZN7cutlass13device_kernelINS_4conv6kernel13ConvUniversalINS1_16ConvProblemShapeILNS1_8OperatorE1ELi3EEENS1_10collective14CollectiveConvINS1_47MainloopSm100TmaUmmaWarpSpecializedImplicitGemmILS5_1ELi12ELi3ELi1ELi2EN4cute5tupleIJNSA_1CILi2EEENSC_ILi1EEESE_EEEEENSB_IJNSC_ILi128EEESH_NSB_IJNSC_ILi32EEEEEEEEENS_10tfloat32_tESL_NSA_8TiledMMAINSA_8MMA_AtomIJNSA_23SM100_MMA_TF32_2x1SM_SSISL_SL_fLi128ELi128ELNSA_4UMMA5MajorE0ELSQ_1ELNSP_7ScaleInE0ELSR_0EEEEEENSA_6LayoutINSB_IJSE_SE_SE_EEENSB_IJNSC_ILi0EEESW_SW_EEEEENSB_IJNSA_10UnderscoreESZ_SZ_EEEEENS7_6detail27Sm100ImplicitGemmTileTraitsINSA_25SM100_TMA_2SM_LOAD_IM2COLENSA_14ComposedLayoutINSA_7SwizzleILi3ELi4ELi3EEENSA_18smem_ptr_flag_bitsILi32EEENSU_INSB_IJNSC_ILi8EEESI_EEENSB_IJSI_SE_EEEEEEEvEENS13_INSA_18SM100_TMA_2SM_LOADENS15_INS16_ILi2ELi5ELi2EEES19_NSU_INSB_IJSI_NSC_ILi4EEEEEENSB_IJSE_SI_EEEEEEEvEEEENS_8epilogue10collective18CollectiveEpilogueINS1P_23Sm100TmaWarpSpecializedILi4ELi2ELi16ELb1ELb0EEEJNSB_IJNSC_ILi64EEESH_SJ_EEENSB_IJNSU_IS1U_SE_EENSU_INSB_IJNSC_ILi16EEESD_EEENSB_IJSE_S1U_EEEEEEEESL_NSB_IJNSB_IJllllEEESE_SW_EEESL_S23_NS1P_6fusion15FusionCallbacksIS1T_NS24_17LinearCombinationISL_fSL_fLNS_15FloatRoundStyleE2EEES1V_S21_JEEENSA_5SM1004TMEM4LOAD26SM100_TMEM_LOAD_32dp32b16xENSA_20SM90_TMA_LOAD_IM2COLENS15_INS16_ILi2ELi4ELi3EEES19_NSU_INSB_IJS1A_S1X_EEENSB_IJS1X_SE_EEEEEEENSA_39AutoVectorizingCopyWithAssumedAlignmentILi128EEENSA_21SM90_TMA_STORE_IM2COLES2J_S2L_S2L_EEEvvEEEEvNT_6ParamsE)
        .other          _ZN7cutlass13device_kernelINS_4conv6kernel13ConvUniversalINS1_16ConvProblemShapeILNS1_8OperatorE1ELi3EEENS1_10collective14CollectiveConvINS1_47MainloopSm100TmaUmmaWarpSpecializedImplicitGemmILS5_1ELi12ELi3ELi1ELi2EN4cute5tupleIJNSA_1CILi2EEENSC_ILi1EEESE_EEEEENSB_IJNSC_ILi128EEESH_NSB_IJNSC_ILi32EEEEEEEEENS_10tfloat32_tESL_NSA_8TiledMMAINSA_8MMA_AtomIJNSA_23SM100_MMA_TF32_2x1SM_SSISL_SL_fLi128ELi128ELNSA_4UMMA5MajorE0ELSQ_1ELNSP_7ScaleInE0ELSR_0EEEEEENSA_6LayoutINSB_IJSE_SE_SE_EEENSB_IJNSC_ILi0EEESW_SW_EEEEENSB_IJNSA_10UnderscoreESZ_SZ_EEEEENS7_6detail27Sm100ImplicitGemmTileTraitsINSA_25SM100_TMA_2SM_LOAD_IM2COLENSA_14ComposedLayoutINSA_7SwizzleILi3ELi4ELi3EEENSA_18smem_ptr_flag_bitsILi32EEENSU_INSB_IJNSC_ILi8EEESI_EEENSB_IJSI_SE_EEEEEEEvEENS13_INSA_18SM100_TMA_2SM_LOADENS15_INS16_ILi2ELi5ELi2EEES19_NSU_INSB_IJSI_NSC_ILi4EEEEEENSB_IJSE_SI_EEEEEEEvEEEENS_8epilogue10collective18CollectiveEpilogueINS1P_23Sm100TmaWarpSpecializedILi4ELi2ELi16ELb1ELb0EEEJNSB_IJNSC_ILi64EEESH_SJ_EEENSB_IJNSU_IS1U_SE_EENSU_INSB_IJNSC_ILi16EEESD_EEENSB_IJSE_S1U_EEEEEEEESL_NSB_IJNSB_IJllllEEESE_SW_EEESL_S23_NS1P_6fusion15FusionCallbacksIS1T_NS24_17LinearCombinationISL_fSL_fLNS_15FloatRoundStyleE2EEES1V_S21_JEEENSA_5SM1004TMEM4LOAD26SM100_TMEM_LOAD_32dp32b16xENSA_20SM90_TMA_LOAD_IM2COLENS15_INS16_ILi2ELi4ELi3EEES19_NSU_INSB_IJS1A_S1X_EEENSB_IJS1X_SE_EEEEEEENSA_39AutoVectorizingCopyWithAssumedAlignmentILi128EEENSA_21SM90_TMA_STORE_IM2COLES2J_S2L_S2L_EEEvvEEEEvNT_6ParamsE,@"STO_CUDA_ENTRY STV_DEFAULT"
_ZN7cutlass13device_kernelINS_4conv6kernel13ConvUniversalINS1_16ConvProblemShapeILNS1_8OperatorE1ELi3EEENS1_10collective14CollectiveConvINS1_47MainloopSm100TmaUmmaWarpSpecializedImplicitGemmILS5_1ELi12ELi3ELi1ELi2EN4cute5tupleIJNSA_1CILi2EEENSC_ILi1EEESE_EEEEENSB_IJNSC_ILi128EEESH_NSB_IJNSC_ILi32EEEEEEEEENS_10tfloat32_tESL_NSA_8TiledMMAINSA_8MMA_AtomIJNSA_23SM100_MMA_TF32_2x1SM_SSISL_SL_fLi128ELi128ELNSA_4UMMA5MajorE0ELSQ_1ELNSP_7ScaleInE0ELSR_0EEEEEENSA_6LayoutINSB_IJSE_SE_SE_EEENSB_IJNSC_ILi0EEESW_SW_EEEEENSB_IJNSA_10UnderscoreESZ_SZ_EEEEENS7_6detail27Sm100ImplicitGemmTileTraitsINSA_25SM100_TMA_2SM_LOAD_IM2COLENSA_14ComposedLayoutINSA_7SwizzleILi3ELi4ELi3EEENSA_18smem_ptr_flag_bitsILi32EEENSU_INSB_IJNSC_ILi8EEESI_EEENSB_IJSI_SE_EEEEEEEvEENS13_INSA_18SM100_TMA_2SM_LOADENS15_INS16_ILi2ELi5ELi2EEES19_NSU_INSB_IJSI_NSC_ILi4EEEEEENSB_IJSE_SI_EEEEEEEvEEEENS_8epilogue10collective18CollectiveEpilogueINS1P_23Sm100TmaWarpSpecializedILi4ELi2ELi16ELb1ELb0EEEJNSB_IJNSC_ILi64EEESH_SJ_EEENSB_IJNSU_IS1U_SE_EENSU_INSB_IJNSC_ILi16EEESD_EEENSB_IJSE_S1U_EEEEEEEESL_NSB_IJNSB_IJllllEEESE_SW_EEESL_S23_NS1P_6fusion15FusionCallbacksIS1T_NS24_17LinearCombinationISL_fSL_fLNS_15FloatRoundStyleE2EEES1V_S21_JEEENSA_5SM1004TMEM4LOAD26SM100_TMEM_LOAD_32dp32b16xENSA_20SM90_TMA_LOAD_IM2COLENS15_INS16_ILi2ELi4ELi3EEES19_NSU_INSB_IJS1A_S1X_EEENSB_IJS1X_SE_EEEEEEENSA_39AutoVectorizingCopyWithAssumedAlignmentILi128EEENSA_21SM90_TMA_STORE_IM2COLES2J_S2L_S2L_EEEvvEEEEvNT_6ParamsE:
[----:B------:R-:W1:Y:S01]  /*0000*/  LDC R1, c[0x0][0x37c] ;  /* 0x0000df00ff017b82 */ /* 0x000e620000000800 */
[----:B------:R-:W2:Y:S01]  /*0010*/  S2R R74, SR_TID.X ;  /* 0x00000000004a7919 */ /* 0x000ea20000002100 */
[----:B------:R-:W3:Y:S06]  /*0020*/  LDCU.64 UR8, c[0x0][0x990] ;  /* 0x00013200ff0877ac */ /* 0x000eec0008000a00 */
[----:B------:R-:W4:Y:S01]  /*0030*/  S2UR UR4, SR_CgaCtaId ;  /* 0x00000000000479c3 */ /* 0x000f220000008800 */
[----:B-1----:R-:W-:Y:S01]  /*0040*/  VIADD R1, R1, 0xfffffff8 ;  /* 0xfffffff801017836 */ /* 0x002fe20000000000 */
[----:B------:R-:W-:-:S02]  /*0050*/  PRMT R62, RZ, 0x7610, R62 ;  /* 0x00007610ff3e7816 */ /* 0x000fc4000000003e */
[----:B------:R-:W-:Y:S02]  /*0060*/  ELECT P1, URZ, PT ;  /* 0x0000000000ff782f */ /* 0x000fe40003820000 */
[----:B------:R-:W-:Y:S01]  /*0070*/  R2UR UR43, R1 ;  /* 0x00000000012b72ca */ /* 0x000fe200000e0000 */
[----:B---3--:R-:W-:-:S04]  /*0080*/  UISETP.NE.U32.AND UP0, UPT, UR8, URZ, UPT ;  /* 0x000000ff0800728c */ /* 0x008fc8000bf05070 */
[----:B------:R-:W-:Y:S02]  /*0090*/  UISETP.NE.AND.EX UP0, UPT, UR9, URZ, UPT, UP0 ;  /* 0x000000ff0900728c */ /* 0x000fe4000bf05300 */
[----:B----4-:R-:W-:Y:S02]  /*00a0*/  ULOP3.LUT UR38, UR4, 0x1, URZ, 0xc0, !UPT ;  /* 0x0000000104267892 */ /* 0x010fe4000f8ec0ff */
[----:B------:R-:W-:Y:S01]  /*00b0*/  ULOP3.LUT UR37, UR4, 0x1, URZ, 0x3c, !UPT ;  /* 0x0000000104257892 */ /* 0x000fe2000f8e3cff */
[----:B--2---:R-:W-:-:S05]  /*00c0*/  SHF.R.U32.HI R63, RZ, 0x5, R74 ;  /* 0x00000005ff3f7819 */ /* 0x004fca000001164a */
[----:B------:R-:W1:Y:S02]  /*00d0*/  SHFL.IDX PT, R0, R63, RZ, 0x1f ;  /* 0x00001fff3f007589 */ /* 0x000e6400000e0000 */
[----:B-1----:R-:W-:Y:S01]  /*00e0*/  R2UR UR18, R0 ;  /* 0x00000000001272ca */ /* 0x002fe200000e0000 */
[----:B------:R-:W-:-:S14]  /*00f0*/  BRA.U UP0, `(.L_x_0) ;  /* 0x0000000100307547 */ /* 0x000fdc000b800000 */
[----:B------:R-:W1:Y:S02]  /*0100*/  LDCU.64 UR4, c[0x0][0x988] ;  /* 0x00013100ff0477ac */ /* 0x000e640008000a00 */
[----:B-1----:R-:W-:-:S04]  /*0110*/  UISETP.NE.U32.AND UP0, UPT, UR4, URZ, UPT ;  /* 0x000000ff0400728c */ /* 0x002fc8000bf05070 */
[----:B------:R-:W-:-:S09]  /*0120*/  UISETP.NE.AND.EX UP0, UPT, UR5, URZ, UPT, UP0 ;  /* 0x000000ff0500728c */ /* 0x000fd2000bf05300 */
[----:B------:R-:W-:Y:S05]  /*0130*/  BRA.U !UP0, `(.L_x_1) ;  /* 0x0000000108147547 */ /* 0x000fea000b800000 */
[----:B------:R-:W1:Y:S01]  /*0140*/  LDC.64 R2, c[0x0][0x988] ;  /* 0x00026200ff027b82 */ /* 0x000e620000000a00 */
[----:B------:R-:W1:Y:S02]  /*0150*/  LDCU.64 UR4, c[0x0][0x358] ;  /* 0x00006b00ff0477ac */ /* 0x000e640008000a00 */
[----:B-1----:R1:W5:Y:S01]  /*0160*/  LDG.E R27, desc[UR4][R2.64] ;  /* 0x00000004021b7981 */ /* 0x002362000c1e1900 */
[----:B------:R-:W-:Y:S01]  /*0170*/  HFMA2 R62, -RZ, RZ, 0, 5.9604644775390625e-08 ;  /* 0x00000001ff3e7431 */ /* 0x000fe200000001ff */
[----:B------:R-:W-:Y:S05]  /*0180*/  BRA `(.L_x_0) ;  /* 0x00000000000c7947 */ /* 0x000fea0003800000 */
.L_x_1:
[----:B------:R-:W1:Y:S01]  /*0190*/  LDCU UR4, c[0x0][0x980] ;  /* 0x00013000ff0477ac */ /* 0x000e620008000800 */
[----:B------:R-:W-:Y:S01]  /*01a0*/  HFMA2 R62, -RZ, RZ, 0, 5.9604644775390625e-08 ;  /* 0x00000001ff3e7431 */ /* 0x000fe200000001ff */
[----:B-1----:R-:W-:-:S07]  /*01b0*/  MOV R27, UR4 ;  /* 0x00000004001b7c02 */ /* 0x002fce0008000f00 */
.L_x_0:
[----:B------:R-:W2:Y:S02]  /*01c0*/  LDCU.64 UR4, c[0x0][0x9b0] ;  /* 0x00013600ff0477ac */ /* 0x000ea40008000a00 */
[----:B--2---:R-:W-:-:S04]  /*01d0*/  UISETP.NE.U32.AND UP0, UPT, UR4, URZ, UPT ;  /* 0x000000ff0400728c */ /* 0x004fc8000bf05070 */
[----:B------:R-:W-:-:S09]  /*01e0*/  UISETP.NE.AND.EX UP0, UPT, UR5, URZ, UPT, UP0 ;  /* 0x000000ff0500728c */ /* 0x000fd2000bf05300 */
[----:B------:R-:W-:Y:S05]  /*01f0*/  BRA.U UP0, `(.L_x_2) ;  /* 0x0000000100287547 */ /* 0x000fea000b800000 */
[----:B------:R-:W2:Y:S02]  /*0200*/  LDCU.64 UR4, c[0x0][0x9a8] ;  /* 0x00013500ff0477ac */ /* 0x000ea40008000a00 */
[----:B--2---:R-:W-:-:S04]  /*0210*/  UISETP.NE.U32.AND UP0, UPT, UR4, URZ, UPT ;  /* 0x000000ff0400728c */ /* 0x004fc8000bf05070 */
[----:B------:R-:W-:-:S09]  /*0220*/  UISETP.NE.AND.EX UP0, UPT, UR5, URZ, UPT, UP0 ;  /* 0x000000ff0500728c */ /* 0x000fd2000bf05300 */
[----:B------:R-:W-:Y:S05]  /*0230*/  BRA.U !UP0, `(.L_x_3) ;  /* 0x0000000108107547 */ /* 0x000fea000b800000 */
[----:B------:R-:W2:Y:S01]  /*0240*/  LDC.64 R24, c[0x0][0x9a8] ;  /* 0x00026a00ff187b82 */ /* 0x000ea20000000a00 */
[----:B------:R-:W2:Y:S02]  /*0250*/  LDCU.64 UR4, c[0x0][0x358] ;  /* 0x00006b00ff0477ac */ /* 0x000ea40008000a00 */
[----:B--2---:R2:W5:Y:S01]  /*0260*/  LDG.E R24, desc[UR4][R24.64] ;  /* 0x0000000418187981 */ /* 0x004562000c1e1900 */
[----:B------:R-:W-:Y:S05]  /*0270*/  BRA `(.L_x_2) ;  /* 0x0000000000087947 */ /* 0x000fea0003800000 */
.L_x_3:
[----:B------:R-:W2:Y:S02]  /*0280*/  LDCU UR4, c[0x0][0x9a0] ;  /* 0x00013400ff0477ac */ /* 0x000ea40008000800 */
[----:B--2---:R-:W-:Y:S02]  /*0290*/  MOV R24, UR4 ;  /* 0x0000000400187c02 */ /* 0x004fe40008000f00 */
.L_x_2:
[----:B------:R-:W-:Y:S01]  /*02a0*/  IMAD.U32 R0, RZ, RZ, UR18 ;  /* 0x00000012ff007e24 */ /* 0x000fe2000f8e00ff */
[----:B------:R-:W-:Y:S04]  /*02b0*/  BSSY.RECONVERGENT B0, `(.L_x_4) ;  /* 0x000000c000007945 */ /* 0x000fe80003800200 */
[C---:B------:R-:W-:Y:S02]  /*02c0*/  ISETP.NE.OR P2, PT, R0.reuse, 0x1, !P1 ;  /* 0x000000010000780c */ /* 0x040fe40004f45670 */
[----:B------:R-:W-:-:S11]  /*02d0*/  ISETP.NE.OR P0, PT, R0, 0x3, !P1 ;  /* 0x000000030000780c */ /* 0x000fd60004f05670 */
[----:B------:R-:W-:Y:S05]  /*02e0*/  @P2 BRA `(.L_x_5) ;  /* 0x0000000000202947 */ /* 0x000fea0003800000 */
[----:B------:R-:W3:Y:S02]  /*02f0*/  LDCU.64 UR4, c[0x0][0x348] ;  /* 0x00006900ff0477ac */ /* 0x000ee40008000a00 */
[----:B---3--:R-:W-:Y:S02]  /*0300*/  UIADD3 UR6, UP1, UPT, UR4, 0x80, URZ ;  /* 0x0000008004067890 */ /* 0x008fe4000ff3e0ff */
[----:B------:R-:W-:Y:S02]  /*0310*/  UIADD3 UR4, UP0, UPT, UR4, 0x200, URZ ;  /* 0x0000020004047890 */ /* 0x000fe4000ff1e0ff */
[----:B------:R-:W-:Y:S02]  /*0320*/  UIADD3.X UR7, UPT, UPT, URZ, UR5, URZ, UP1, !UPT ;  /* 0x00000005ff077290 */ /* 0x000fe40008ffe4ff */
[----:B------:R-:W-:-:S07]  /*0330*/  UIADD3.X UR5, UPT, UPT, URZ, UR5, URZ, UP0, !UPT ;  /* 0x00000005ff057290 */ /* 0x000fce00087fe4ff */
[----:B------:R3:W-:Y:S02]  /*0340*/  UTMACCTL.PF [UR6] ;  /* 0x00000000060079b9 */ /* 0x0007e40008040000 */
[----:B------:R3:W-:Y:S02]  /*0350*/  UTMACCTL.PF [UR4] ;  /* 0x00000000040079b9 */ /* 0x0007e40008040000 */
[----:B---3--:R-:W-:Y:S01]  /*0360*/  NOP ;  /* 0x0000000000007918 */ /* 0x008fe20000000000 */
.L_x_5:
[----:B------:R-:W-:Y:S05]  /*0370*/  BSYNC.RECONVERGENT B0 ;  /* 0x0000000000007941 */ /* 0x000fea0003800200 */
.L_x_4:
[----:B------:R-:W-:Y:S04]  /*0380*/  BSSY.RECONVERGENT B0, `(.L_x_6) ;  /* 0x000000a000007945 */ /* 0x000fe80003800200 */
        /* <DEDUP_REMOVED lines=9> */
.L_x_7:
[----:B------:R-:W-:Y:S05]  /*0420*/  BSYNC.RECONVERGENT B0 ;  /* 0x0000000000007941 */ /* 0x000fea0003800200 */
.L_x_6:
[----:B------:R-:W3:Y:S01]  /*0430*/  LDCU.64 UR4, c[0x0][0x988] ;  /* 0x00013100ff0477ac */ /* 0x000ee20008000a00 */
[----:B------:R-:W-:Y:S02]  /*0440*/  UISETP.EQ.U32.AND UP2, UPT, UR8, URZ, UPT ;  /* 0x000000ff0800728c */ /* 0x000fe4000bf42070 */
[----:B------:R-:W-:Y:S02]  /*0450*/  UPLOP3.LUT UP3, UPT, UPT, UPT, UPT, 0x80, 0x8 ;  /* 0x000000000008789c */ /* 0x000fe40003f6f070 */
[----:B---3--:R-:W-:-:S04]  /*0460*/  UISETP.NE.U32.AND UP0, UPT, UR4, URZ, UPT ;  /* 0x000000ff0400728c */ /* 0x008fc8000bf05070 */
[----:B------:R-:W-:-:S04]  /*0470*/  UISETP.NE.AND.EX UP1, UPT, UR5, URZ, UPT, UP0 ;  /* 0x000000ff0500728c */ /* 0x000fc8000bf25300 */
[----:B------:R-:W-:-:S04]  /*0480*/  UISETP.EQ.OR.EX UP4, UPT, UR9, URZ, !UP1, UP2 ;  /* 0x000000ff0900728c */ /* 0x000fc8000cf82720 */
[----:B------:R-:W-:-:S06]  /*0490*/  UP2UR UR4, UPR, URZ, 0x10 ;  /* 0x00000010ff047883 */ /* 0x000fcc0008000000 */
[----:B------:R-:W-:Y:S01]  /*04a0*/  MOV R66, UR4 ;  /* 0x0000000400427c02 */ /* 0x000fe20008000f00 */
[----:B------:R-:W-:Y:S06]  /*04b0*/  BRA.U !UP4, `(.L_x_8) ;  /* 0x000000010c207547 */ /* 0x000fec000b800000 */
[----:B------:R-:W-:Y:S01]  /*04c0*/  UISETP.NE.U32.AND UP2, UPT, UR8, URZ, UPT ;  /* 0x000000ff0800728c */ /* 0x000fe2000bf45070 */
[----:B-----5:R-:W-:Y:S01]  /*04d0*/  FSETP.NEU.AND P0, PT, R27, RZ, PT ;  /* 0x000000ff1b00720b */ /* 0x020fe20003f0d000 */
[----:B------:R-:W-:Y:S02]  /*04e0*/  USEL UR4, URZ, 0xffffffff, UP1 ;  /* 0xffffffffff047887 */ /* 0x000fe40008800000 */
[----:B------:R-:W-:-:S10]  /*04f0*/  UISETP.NE.AND.EX UP2, UPT, UR9, URZ, UPT, UP2 ;  /* 0x000000ff0900728c */ /* 0x000fd4000bf45320 */
[----:B------:R-:W-:Y:S01]  /*0500*/  VOTEU.ANY UP0, P0 ;  /* 0x0000000000ff7886 */ /* 0x000fe20000000100 */
[----:B------:R-:W-:-:S04]  /*0510*/  @!UP2 USEL UR4, URZ, 0xffffffff, UP0 ;  /* 0xffffffffff04a887 */ /* 0x000fc80008000000 */
[----:B------:R-:W-:-:S04]  /*0520*/  ULOP3.LUT UR4, UR4, 0x1, URZ, 0xc0, !UPT ;  /* 0x0000000104047892 */ /* 0x000fc8000f8ec0ff */
[----:B------:R-:W-:-:S11]  /*0530*/  UISETP.NE.U32.AND UP3, UPT, UR4, 0x1, UPT ;  /* 0x000000010400788c */ /* 0x000fd6000bf65070 */
.L_x_8:
[----:B------:R-:W3:Y:S01]  /*0540*/  SHFL.IDX PT, R0, R63, RZ, 0x1f ;  /* 0x00001fff3f007589 */ /* 0x000ee200000e0000 */
[----:B------:R-:W-:Y:S02]  /*0550*/  UISETP.NE.AND UP5, UPT, UR18, 0x2, UPT ;  /* 0x000000021200788c */ /* 0x000fe4000bfa5270 */
[----:B------:R-:W-:Y:S02]  /*0560*/  UISETP.NE.AND UP0, UPT, UR18, 0x2, UPT ;  /* 0x000000021200788c */ /* 0x000fe4000bf05270 */
[----:B------:R-:W-:Y:S02]  /*0570*/  UISETP.NE.OR UP2, UPT, UR38, URZ, UP5 ;  /* 0x000000ff2600728c */ /* 0x000fe4000af45670 */
[----:B------:R-:W-:-:S04]  /*0580*/  USEL UR69, URZ, 0x1, UP0 ;  /* 0x00000001ff457887 */ /* 0x000fc80008000000 */
[----:B------:R-:W-:Y:S02]  /*0590*/  PLOP3.LUT P3, PT, P1, PT, UP2, 0xae, 0xea ;  /* 0x0000000000ea781c */ /* 0x000fe40000f6f52e */
[----:B---3--:R-:W-:-:S13]  /*05a0*/  ISETP.NE.AND P0, PT, R0, RZ, PT ;  /* 0x000000ff0000720c */ /* 0x008fda0003f05270 */
[----:B------:R-:W-:Y:S05]  /*05b0*/  @P0 BRA `(.L_x_9) ;  /* 0x0000000000940947 */ /* 0x000fea0003800000 */
[----:B------:R-:W-:Y:S01]  /*05c0*/  ELECT P0, URZ, PT ;  /* 0x0000000000ff782f */ /* 0x000fe20003800000 */
[----:B------:R-:W-:-:S12]  /*05d0*/  BSSY.RECONVERGENT B0, `(.L_x_9) ;  /* 0x0000023000007945 */ /* 0x000fd80003800200 */
[----:B------:R-:W-:Y:S05]  /*05e0*/  @!P0 BRA `(.L_x_10) ;  /* 0x0000000000848947 */ /* 0x000fea0003800000 */
[----:B------:R-:W3:Y:S01]  /*05f0*/  S2UR UR5, SR_CgaCtaId ;  /* 0x00000000000579c3 */ /* 0x000ee20000008800 */
[----:B------:R-:W-:Y:S01]  /*0600*/  UMOV UR4, 0x400 ;  /* 0x0000040000047882 */ /* 0x000fe20000000000 */
[----:B------:R-:W-:Y:S02]  /*0610*/  UMOV UR6, 0x1 ;  /* 0x0000000100067882 */ /* 0x000fe40000000000 */
[----:B------:R-:W-:-:S04]  /*0620*/  UIADD3 UR6, UPT, UPT, -UR6, 0x100000, URZ ;  /* 0x0010000006067890 */ /* 0x000fc8000fffe1ff */
[----:B------:R-:W-:Y:S02]  /*0630*/  USHF.L.U32 UR7, UR6, 0xb, URZ ;  /* 0x0000000b06077899 */ /* 0x000fe400080006ff */
[----:B------:R-:W-:Y:S02]  /*0640*/  USHF.L.U32 UR6, UR6, 0x1, URZ ;  /* 0x0000000106067899 */ /* 0x000fe400080006ff */
[----:B---3--:R-:W-:Y:S01]  /*0650*/  ULEA UR4, UR5, UR4, 0x18 ;  /* 0x0000000405047291 */ /* 0x008fe2000f8ec0ff */
[----:B------:R-:W3:Y:S11]  /*0660*/  FENCE.VIEW.ASYNC.S ;  /* 0x00000000000073c6 */ /* 0x000ef60000000000 */
[----:B---3--:R3:W4:Y:S01]  /*0670*/  SYNCS.EXCH.64 URZ, [UR4], UR6 ;  /* 0x0000000604ff75b2 */ /* 0x0087220008000100 */
[----:B------:R3:W1:Y:S01]  /*0680*/  SYNCS.EXCH.64 URZ, [UR4+0x60], UR6 ;  /* 0x0000600604ff75b2 */ /* 0x0006620008000100 */
        /* <DEDUP_REMOVED lines=21> */
[----:B------:R3:W1:Y:S02]  /*07e0*/  SYNCS.EXCH.64 URZ, [UR4+0xb8], UR6 ;  /* 0x0000b80604ff75b2 */ /* 0x0006640008000100 */
[----:B---34-:R-:W-:Y:S01]  /*07f0*/  NOP ;  /* 0x0000000000007918 */ /* 0x018fe20000000000 */
.L_x_10:
[----:B------:R-:W-:Y:S05]  /*0800*/  BSYNC.RECONVERGENT B0 ;  /* 0x0000000000007941 */ /* 0x000fea0003800200 */
.L_x_9:
[----:B------:R-:W3:Y:S01]  /*0810*/  SHFL.IDX PT, R0, R63, RZ, 0x1f ;  /* 0x00001fff3f007589 */ /* 0x000ee200000e0000 */
[----:B------:R-:W-:Y:S01]  /*0820*/  NOP ;  /* 0x0000000000007918 */ /* 0x000fe20000000000 */
[----:B---3--:R-:W-:-:S13]  /*0830*/  ISETP.NE.AND P0, PT, R0, 0x1, PT ;  /* 0x000000010000780c */ /* 0x008fda0003f05270 */
[----:B------:R-:W-:Y:S05]  /*0840*/  @P0 BRA `(.L_x_11) ;  /* 0x0000000000580947 */ /* 0x000fea0003800000 */
[----:B------:R-:W3:Y:S01]  /*0850*/  S2UR UR5, SR_CgaCtaId ;  /* 0x00000000000579c3 */ /* 0x000ee20000008800 */
[----:B------:R-:W-:Y:S01]  /*0860*/  UMOV UR4, 0x400 ;  /* 0x0000040000047882 */ /* 0x000fe20000000000 */
[----:B------:R-:W-:Y:S01]  /*0870*/  UMOV UR8, 0x20 ;  /* 0x0000002000087882 */ /* 0x000fe20000000000 */
[----:B------:R-:W-:Y:S01]  /*0880*/  UMOV UR6, 0x80 ;  /* 0x0000008000067882 */ /* 0x000fe20000000000 */
[----:B------:R-:W-:-:S04]  /*0890*/  UIADD3 UR8, UPT, UPT, -UR8, 0x100000, URZ ;  /* 0x0010000008087890 */ /* 0x000fc8000fffe1ff */
[----:B------:R-:W-:Y:S02]  /*08a0*/  USHF.L.U32 UR9, UR8, 0xb, URZ ;  /* 0x0000000b08097899 */ /* 0x000fe400080006ff */
[----:B------:R-:W-:Y:S02]  /*08b0*/  USHF.L.U32 UR8, UR8, 0x1, URZ ;  /* 0x0000000108087899 */ /* 0x000fe400080006ff */
[----:B------:R-:W-:-:S04]  /*08c0*/  UIADD3 UR6, UPT, UPT, -UR6, 0x100000, URZ ;  /* 0x0010000006067890 */ /* 0x000fc8000fffe1ff */
[----:B------:R-:W-:Y:S02]  /*08d0*/  USHF.L.U32 UR7, UR6, 0xb, URZ ;  /* 0x0000000b06077899 */ /* 0x000fe400080006ff */
[----:B------:R-:W-:Y:S01]  /*08e0*/  USHF.L.U32 UR6, UR6, 0x1, URZ ;  /* 0x0000000106067899 */ /* 0x000fe200080006ff */
[----:B------:R-:W-:Y:S01]  /*08f0*/  ELECT P0, URZ, PT ;  /* 0x0000000000ff782f */ /* 0x000fe20003800000 */
[----:B---3--:R-:W-:Y:S01]  /*0900*/  ULEA UR4, UR5, UR4, 0x18 ;  /* 0x0000000405047291 */ /* 0x008fe2000f8ec0ff */
[----:B------:R-:W3:Y:S11]  /*0910*/  FENCE.VIEW.ASYNC.S ;  /* 0x00000000000073c6 */ /* 0x000ef60000000000 */
[----:B---3--:R3:W4:Y:S01]  /*0920*/  SYNCS.EXCH.64 URZ, [UR4+0xc0], UR8 ;  /* 0x0000c00804ff75b2 */ /* 0x0087220008000100 */
[----:B------:R3:W1:Y:S01]  /*0930*/  SYNCS.EXCH.64 URZ, [UR4+0xe0], UR6 ;  /* 0x0000e00604ff75b2 */ /* 0x0006620008000100 */
[----:B------:R3:W1:Y:S01]  /*0940*/  SYNCS.EXCH.64 URZ, [UR4+0xc8], UR8 ;  /* 0x0000c80804ff75b2 */ /* 0x0006620008000100 */
[----:B------:R3:W1:Y:S01]  /*0950*/  SYNCS.EXCH.64 URZ, [UR4+0xe8], UR6 ;  /* 0x0000e80604ff75b2 */ /* 0x0006620008000100 */
[----:B------:R3:W1:Y:S01]  /*0960*/  SYNCS.EXCH.64 URZ, [UR4+0xd0], UR8 ;  /* 0x0000d00804ff75b2 */ /* 0x0006620008000100 */
[----:B------:R3:W1:Y:S01]  /*0970*/  SYNCS.EXCH.64 URZ, [UR4+0xf0], UR6 ;  /* 0x0000f00604ff75b2 */ /* 0x0006620008000100 */
[----:B------:R3:W1:Y:S01]  /*0980*/  SYNCS.EXCH.64 URZ, [UR4+0xd8], UR8 ;  /* 0x0000d80804ff75b2 */ /* 0x0006620008000100 */
[----:B------:R3:W1:Y:S01]  /*0990*/  SYNCS.EXCH.64 URZ, [UR4+0xf8], UR6 ;  /* 0x0000f80604ff75b2 */ /* 0x0006620008000100 */
[----:B------:R-:W-:Y:S01]  /*09a0*/  NOP ;  /* 0x0000000000007918 */ /* 0x000fe20000000000 */
.L_x_11:
[----:B------:R-:W2:Y:S01]  /*09b0*/  SHFL.IDX PT, R0, R63, RZ, 0x1f ;  /* 0x00001fff3f007589 */ /* 0x000ea200000e0000 */
[----:B------:R-:W-:Y:S01]  /*09c0*/  NOP ;  /* 0x0000000000007918 */ /* 0x000fe20000000000 */
[----:B--2---:R-:W-:-:S13]  /*09d0*/  ISETP.NE.AND P0, PT, R0, 0x3, PT ;  /* 0x000000030000780c */ /* 0x004fda0003f05270 */
[----:B------:R-:W-:Y:S05]  /*09e0*/  @P0 BRA `(.L_x_12) ;  /* 0x0000000000300947 */ /* 0x000fea0003800000 */
[----:B------:R-:W2:Y:S01]  /*09f0*/  S2UR UR5, SR_CgaCtaId ;  /* 0x00000000000579c3 */ /* 0x000ea20000008800 */
[----:B---3--:R-:W-:Y:S01]  /*0a00*/  UMOV UR4, 0x400 ;  /* 0x0000040000047882 */ /* 0x008fe20000000000 */
[----:B------:R-:W-:Y:S01]  /*0a10*/  UMOV UR6, 0x20 ;  /* 0x0000002000067882 */ /* 0x000fe20000000000 */
[----:B------:R-:W-:Y:S01]  /*0a20*/  ELECT P0, URZ, PT ;  /* 0x0000000000ff782f */ /* 0x000fe20003800000 */
[----:B------:R-:W-:-:S04]  /*0a30*/  UIADD3 UR6, UPT, UPT, -UR6, 0x100000, URZ ;  /* 0x0010000006067890 */ /* 0x000fc8000fffe1ff */
[----:B------:R-:W-:Y:S02]  /*0a40*/  USHF.L.U32 UR7, UR6, 0xb, URZ ;  /* 0x0000000b06077899 */ /* 0x000fe400080006ff */
[----:B------:R-:W-:Y:S02]  /*0a50*/  USHF.L.U32 UR6, UR6, 0x1, URZ ;  /* 0x0000000106067899 */ /* 0x000fe400080006ff */
[----:B--2---:R-:W-:Y:S01]  /*0a60*/  ULEA UR4, UR5, UR4, 0x18 ;  /* 0x0000000405047291 */ /* 0x004fe2000f8ec0ff */
[----:B------:R-:W2:Y:S11]  /*0a70*/  FENCE.VIEW.ASYNC.S ;  /* 0x00000000000073c6 */ /* 0x000eb60000000000 */
[----:B--2---:R2:W3:Y:S01]  /*0a80*/  SYNCS.EXCH.64 URZ, [UR4+0x100], UR6 ;  /* 0x0001000604ff75b2 */ /* 0x0044e20008000100 */
[----:B------:R2:W1:Y:S01]  /*0a90*/  SYNCS.EXCH.64 URZ, [UR4+0x108], UR6 ;  /* 0x0001080604ff75b2 */ /* 0x0004620008000100 */
[----:B------:R-:W-:Y:S01]  /*0aa0*/  NOP ;  /* 0x0000000000007918 */ /* 0x000fe20000000000 */
.L_x_12:
[----:B------:R-:W4:Y:S01]  /*0ab0*/  SHFL.IDX PT, R0, R63, RZ, 0x1f ;  /* 0x00001fff3f007589 */ /* 0x000f2200000e0000 */
[----:B------:R-:W-:Y:S01]  /*0ac0*/  NOP ;  /* 0x0000000000007918 */ /* 0x000fe20000000000 */
[----:B----4-:R-:W-:-:S13]  /*0ad0*/  ISETP.NE.AND P0, PT, R0, 0x4, PT ;  /* 0x000000040000780c */ /* 0x010fda0003f05270 */
[----:B------:R-:W-:Y:S05]  /*0ae0*/  @P0 BRA `(.L_x_13) ;  /* 0x0000000000440947 */ /* 0x000fea0003800000 */
[----:B------:R-:W4:Y:S01]  /*0af0*/  S2UR UR5, SR_CgaCtaId ;  /* 0x00000000000579c3 */ /* 0x000f220000008800 */
[----:B--23--:R-:W-:Y:S01]  /*0b00*/  UMOV UR4, 0x1e0 ;  /* 0x000001e000047882 */ /* 0x00cfe20000000000 */
[----:B------:R-:W-:Y:S01]  /*0b10*/  UMOV UR6, 0x400 ;  /* 0x0000040000067882 */ /* 0x000fe20000000000 */
[----:B------:R-:W-:Y:S01]  /*0b20*/  USEL UR4, UR4, 0x1a0, UP3 ;  /* 0x000001a004047887 */ /* 0x000fe20009800000 */
[----:B------:R-:W-:Y:S01]  /*0b30*/  UMOV UR8, 0x1 ;  /* 0x0000000100087882 */ /* 0x000fe20000000000 */
[----:B------:R-:W-:Y:S01]  /*0b40*/  ELECT P0, URZ, PT ;  /* 0x0000000000ff782f */ /* 0x000fe20003800000 */
[----:B------:R-:W-:-:S04]  /*0b50*/  UIADD3 UR8, UPT, UPT, -UR8, 0x100000, URZ ;  /* 0x0010000008087890 */ /* 0x000fc8000fffe1ff */
[----:B------:R-:W-:Y:S02]  /*0b60*/  USHF.L.U32 UR9, UR8, 0xb, URZ ;  /* 0x0000000b08097899 */ /* 0x000fe400080006ff */
[----:B------:R-:W-:Y:S02]  /*0b70*/  USHF.L.U32 UR8, UR8, 0x1, URZ ;  /* 0x0000000108087899 */ /* 0x000fe400080006ff */
[----:B----4-:R-:W-:Y:S02]  /*0b80*/  ULEA UR6, UR5, UR6, 0x18 ;  /* 0x0000000605067291 */ /* 0x010fe4000f8ec0ff */
[----:B------:R-:W-:-:S04]  /*0b90*/  UIADD3 UR4, UPT, UPT, -UR4, 0x100000, URZ ;  /* 0x0010000004047890 */ /* 0x000fc8000fffe1ff */
[----:B------:R-:W-:Y:S02]  /*0ba0*/  USHF.L.U32 UR5, UR4, 0xb, URZ ;  /* 0x0000000b04057899 */ /* 0x000fe400080006ff */
[----:B------:R-:W-:Y:S01]  /*0bb0*/  USHF.L.U32 UR4, UR4, 0x1, URZ ;  /* 0x0000000104047899 */ /* 0x000fe200080006ff */
[----:B------:R-:W2:Y:S03]  /*0bc0*/  FENCE.VIEW.ASYNC.S ;  /* 0x00000000000073c6 */ /* 0x000ea60000000000 */
[----:B--2---:R4:W2:Y:S08]  /*0bd0*/  SYNCS.EXCH.64 URZ, [UR6+0x110], UR8 ;  /* 0x0001100806ff75b2 */ /* 0x0048b00008000100 */
[----:B------:R4:W3:Y:S02]  /*0be0*/  SYNCS.EXCH.64 URZ, [UR6+0x118], UR4 ;  /* 0x0001180406ff75b2 */ /* 0x0008e40008000100 */
[----:B----4-:R-:W-:Y:S01]  /*0bf0*/  NOP ;  /* 0x0000000000007918 */ /* 0x010fe20000000000 */
.L_x_13:
[----:B------:R-:W4:Y:S01]  /*0c00*/  SHFL.IDX PT, R0, R63, RZ, 0x1f ;  /* 0x00001fff3f007589 */ /* 0x000f2200000e0000 */
[----:B------:R-:W-:Y:S01]  /*0c10*/  ISETP.NE.OR P1, PT, RZ, UR18, !P1 ;  /* 0x00000012ff007c0c */ /* 0x000fe2000cf25670 */
[----:B------:R-:W-:Y:S01]  /*0c20*/  NOP ;  /* 0x0000000000007918 */ /* 0x000fe20000000000 */
[----:B----4-:R-:W-:-:S13]  /*0c30*/  ISETP.NE.AND P0, PT, R0, 0x5, PT ;  /* 0x000000050000780c */ /* 0x010fda0003f05270 */
[----:B------:R-:W-:Y:S05]  /*0c40*/  @P0 BRA `(.L_x_14) ;  /* 0x0000000000480947 */ /* 0x000fea0003800000 */
[----:B------:R-:W4:Y:S01]  /*0c50*/  S2UR UR5, SR_CgaCtaId ;  /* 0x00000000000579c3 */ /* 0x000f220000008800 */
[----:B--23--:R-:W-:Y:S01]  /*0c60*/  UMOV UR4, 0x400 ;  /* 0x0000040000047882 */ /* 0x00cfe20000000000 */
        /* <DEDUP_REMOVED lines=9> */
[----:B----4-:R-:W-:Y:S01]  /*0d00*/  ULEA UR4, UR5, UR4, 0x18 ;  /* 0x0000000405047291 */ /* 0x010fe2000f8ec0ff */
[----:B------:R-:W2:Y:S11]  /*0d10*/  FENCE.VIEW.ASYNC.S ;  /* 0x00000000000073c6 */ /* 0x000eb60000000000 */
[----:B--2---:R4:W2:Y:S01]  /*0d20*/  SYNCS.EXCH.64 URZ, [UR4+0x120], UR6 ;  /* 0x0001200604ff75b2 */ /* 0x0048a20008000100 */
[----:B------:R4:W3:Y:S01]  /*0d30*/  SYNCS.EXCH.64 URZ, [UR4+0x130], UR8 ;  /* 0x0001300804ff75b2 */ /* 0x0008e20008000100 */
[----:B------:R4:W1:Y:S01]  /*0d40*/  SYNCS.EXCH.64 URZ, [UR4+0x128], UR6 ;  /* 0x0001280604ff75b2 */ /* 0x0008620008000100 */
[----:B------:R4:W1:Y:S02]  /*0d50*/  SYNCS.EXCH.64 URZ, [UR4+0x138], UR8 ;  /* 0x0001380804ff75b2 */ /* 0x0008640008000100 */
[----:B----4-:R-:W-:Y:S01]  /*0d60*/  NOP ;  /* 0x0000000000007918 */ /* 0x010fe20000000000 */
.L_x_14:
[----:B--23--:R-:W2:Y:S01]  /*0d70*/  S2UR UR7, SR_CgaCtaId ;  /* 0x00000000000779c3 */ /* 0x00cea20000008800 */
[----:B------:R-:W-:Y:S01]  /*0d80*/  VOTEU.ALL UP0, P1 ;  /* 0x0000000000ff7886 */ /* 0x000fe20000800000 */
[----:B------:R-:W-:Y:S01]  /*0d90*/  UMOV UR4, 0x20 ;  /* 0x0000002000047882 */ /* 0x000fe20000000000 */
[----:B------:R-:W-:Y:S01]  /*0da0*/  NOP ;  /* 0x0000000000007918 */ /* 0x000fe20000000000 */
[----:B-1----:R-:W-:Y:S01]  /*0db0*/  LOP3.LUT R3, R74, 0x1f, RZ, 0xc0, !PT ;  /* 0x0000001f4a037812 */ /* 0x002fe200078ec0ff */
[----:B------:R-:W-:Y:S01]  /*0dc0*/  UISETP.NE.AND UP4, UPT, UR18, URZ, UPT ;  /* 0x000000ff1200728c */ /* 0x000fe2000bf85270 */
[----:B------:R-:W-:Y:S01]  /*0dd0*/  @!UP0 UMOV UR6, 0x400 ;  /* 0x0000040000068882 */ /* 0x000fe20000000000 */
[----:B------:R-:W-:-:S04]  /*0de0*/  @!UP0 UIADD3 UR4, UPT, UPT, -UR4, 0x100000, URZ ;  /* 0x0010000004048890 */ /* 0x000fc8000fffe1ff */
[----:B------:R-:W-:Y:S02]  /*0df0*/  @!UP0 USHF.L.U32 UR5, UR4, 0xb, URZ ;  /* 0x0000000b04058899 */ /* 0x000fe400080006ff */
[----:B------:R-:W-:Y:S02]  /*0e00*/  @!UP0 USHF.L.U32 UR4, UR4, 0x1, URZ ;  /* 0x0000000104048899 */ /* 0x000fe400080006ff */
[----:B--2---:R-:W-:Y:S01]  /*0e10*/  @!UP0 ULEA UR6, UR7, UR6, 0x18 ;  /* 0x0000000607068291 */ /* 0x004fe2000f8ec0ff */
[----:B------:R-:W1:Y:S01]  /*0e20*/  LDCU UR7, c[0x0][0x36c] ;  /* 0x00006d80ff0777ac */ /* 0x000e620008000800 */
[----:B------:R-:W-:Y:S01]  /*0e30*/  VOTEU.ALL UP0, P1 ;  /* 0x0000000000ff7886 */ /* 0x000fe20000800000 */
[----:B------:R-:W2:Y:S09]  /*0e40*/  FENCE.VIEW.ASYNC.S ;  /* 0x00000000000073c6 */ /* 0x000eb20000000000 */
[----:B--2---:R2:W3:Y:S01]  /*0e50*/  @!UP0 SYNCS.EXCH.64 URZ, [UR6+0x140], UR4 ;  /* 0x0001400406ff85b2 */ /* 0x0044e20008000100 */
[----:B-1----:R-:W-:-:S09]  /*0e60*/  UISETP.EQ.U32.AND UP6, UPT, UR7, 0x1, UPT ;  /* 0x000000010700788c */ /* 0x002fd2000bfc2070 */
[----:B--2---:R-:W-:Y:S05]  /*0e70*/  BRA.U !UP6, `(.L_x_15) ;  /* 0x000000010e087547 */ /* 0x004fea000b800000 */
[----:B---3--:R-:W-:Y:S01]  /*0e80*/  UCGABAR_ARV ;  /* 0x00000000000079c7 */ /* 0x008fe20008000000 */
[----:B------:R-:W-:Y:S05]  /*0e90*/  BRA `(.L_x_16) ;  /* 0x0000000000047947 */ /* 0x000fea0003800000 */
.L_x_15:
[----:B---3--:R-:W-:Y:S01]  /*0ea0*/  NOP ;  /* 0x0000000000007918 */ /* 0x008fe20000000000 */
.L_x_16:
[----:B------:R-:W1:Y:S01]  /*0eb0*/  S2UR UR22, SR_CTAID.X ;  /* 0x00000000001679c3 */ /* 0x000e620000002500 */
[----:B------:R-:W-:-:S05]  /*0ec0*/  CS2R.32 R65, SR_CgaSize ;  /* 0x0000000000417805 */ /* 0x000fca0000008a00 */
[----:B------:R-:W-:-:S05]  /*0ed0*/  IMAD R65, R65, -0xa0, RZ ;  /* 0xffffff6041417824 */ /* 0x000fca00078e02ff */
[----:B------:R-:W-:-:S14]  /*0ee0*/  R2UR UR5, R65 ;  /* 0x00000000410572ca */ /* 0x000fdc00000e0000 */
[----:B------:R-:W2:Y:S01]  /*0ef0*/  LDCU UR5, c[0x0][UR5+0x2b0] ;  /* 0x00005600050577ac */ /* 0x000ea20008000800 */
[----:B------:R-:W-:-:S05]  /*0f00*/  CS2R.32 R65, SR_CgaSize ;  /* 0x0000000000417805 */ /* 0x000fca0000008a00 */
[----:B------:R-:W-:-:S05]  /*0f10*/  IMAD R65, R65, -0xa0, RZ ;  /* 0xffffff6041417824 */ /* 0x000fca00078e02ff */
[----:B------:R-:W-:-:S14]  /*0f20*/  R2UR UR4, R65 ;  /* 0x00000000410472ca */ /* 0x000fdc00000e0000 */
[----:B------:R-:W3:Y:S01]  /*0f30*/  LDCU UR4, c[0x0][UR4+0x2b4] ;  /* 0x00005680040477ac */ /* 0x000ee20008000800 */
[----:B------:R-:W4:Y:S01]  /*0f40*/  S2UR UR19, SR_CTAID.Y ;  /* 0x00000000001379c3 */ /* 0x000f220000002600 */
[----:B------:R-:W-:-:S05]  /*0f50*/  CS2R.32 R65, SR_CgaSize ;  /* 0x0000000000417805 */ /* 0x000fca0000008a00 */
[----:B------:R-:W-:-:S05]  /*0f60*/  IMAD R65, R65, -0xa0, RZ ;  /* 0xffffff6041417824 */ /* 0x000fca00078e02ff */
[----:B------:R-:W-:-:S14]  /*0f70*/  R2UR UR7, R65 ;  /* 0x00000000410772ca */ /* 0x000fdc00000e0000 */
[----:B------:R-:W3:Y:S01]  /*0f80*/  LDCU UR7, c[0x0][UR7+0x2a0] ;  /* 0x00005400070777ac */ /* 0x000ee20008000800 */
[----:B------:R-:W-:-:S05]  /*0f90*/  CS2R.32 R65, SR_CgaSize ;  /* 0x0000000000417805 */ /* 0x000fca0000008a00 */
[----:B------:R-:W-:-:S05]  /*0fa0*/  IMAD R65, R65, -0xa0, RZ ;  /* 0xffffff6041417824 */ /* 0x000fca00078e02ff */
[----:B------:R-:W-:-:S14]  /*0fb0*/  R2UR UR8, R65 ;  /* 0x00000000410872ca */ /* 0x000fdc00000e0000 */
[----:B------:R-:W3:Y:S01]  /*0fc0*/  LDCU UR8, c[0x0][UR8+0x2a4] ;  /* 0x00005480080877ac */ /* 0x000ee20008000800 */
[----:B------:R-:W3:Y:S01]  /*0fd0*/  LDCU UR20, c[0x0][0xc24] ;  /* 0x00018480ff1477ac */ /* 0x000ee20008000800 */
[----:B------:R-:W3:Y:S01]  /*0fe0*/  LDCU UR39, c[0x0][0xc24] ;  /* 0x00018480ff2777ac */ /* 0x000ee20008000800 */
[----:B-1----:R-:W-:Y:S01]  /*0ff0*/  I2FP.F32.U32 R2, UR22 ;  /* 0x0000001600027c45 */ /* 0x002fe20008201000 */
[----:B------:R-:W1:Y:S04]  /*1000*/  LDCU UR24, c[0x0][0xc30] ;  /* 0x00018600ff1877ac */ /* 0x000e680008000800 */
[----:B--2---:R-:W-:Y:S01]  /*1010*/  FMUL R2, R2, UR5 ;  /* 0x0000000502027c20 */ /* 0x004fe20008400000 */
[----:B----4-:R-:W-:-:S05]  /*1020*/  I2FP.F32.U32 R0, UR19 ;  /* 0x0000001300007c45 */ /* 0x010fca0008201000 */
[----:B------:R-:W2:Y:S01]  /*1030*/  F2I.U32.TRUNC.NTZ R2, R2 ;  /* 0x0000000200027305 */ /* 0x000ea2000020f000 */
[----:B---3--:R-:W-:-:S07]  /*1040*/  FMUL R0, R0, UR4 ;  /* 0x0000000400007c20 */ /* 0x008fce0008400000 */
[----:B------:R-:W3:Y:S01]  /*1050*/  F2I.U32.TRUNC.NTZ R0, R0 ;  /* 0x0000000000007305 */ /* 0x000ee2000020f000 */
[----:B--2---:R-:W-:Y:S02]  /*1060*/  R2UR UR4, R2 ;  /* 0x00000000020472ca */ /* 0x004fe400000e0000 */
[----:B------:R-:W-:Y:S02]  /*1070*/  PRMT R2, RZ, 0x7610, R2 ;  /* 0x00007610ff027816 */ /* 0x000fe40000000002 */
[----:B---3--:R-:W-:Y:S02]  /*1080*/  R2UR UR6, R0 ;  /* 0x00000000000672ca */ /* 0x008fe400000e0000 */
[----:B------:R-:W-:-:S07]  /*1090*/  PRMT R0, RZ, 0x7610, R0 ;  /* 0x00007610ff007816 */ /* 0x000fce0000000000 */
[----:B------:R-:W-:-:S04]  /*10a0*/  UIADD3 UR5, UPT, UPT, -UR4, URZ, URZ ;  /* 0x000000ff04057290 */ /* 0x000fc8000fffe1ff */
[----:B------:R-:W-:Y:S02]  /*10b0*/  UIMAD UR5, UR7, UR5, UR22 ;  /* 0x00000005070572a4 */ /* 0x000fe4000f8e0216 */
[----:B------:R-:W-:-:S04]  /*10c0*/  UIADD3 UR4, UPT, UPT, -UR6, URZ, URZ ;  /* 0x000000ff06047290 */ /* 0x000fc8000fffe1ff */
[----:B------:R-:W-:Y:S01]  /*10d0*/  IMAD.U32 R65, RZ, RZ, UR5 ;  /* 0x00000005ff417e24 */ /* 0x000fe2000f8e00ff */
[----:B------:R-:W-:-:S06]  /*10e0*/  UIMAD UR4, UR8, UR4, UR19 ;  /* 0x00000004080472a4 */ /* 0x000fcc000f8e0213 */
[----:B------:R-:W-:Y:S01]  /*10f0*/  IMAD.U32 R64, RZ, RZ, UR4 ;  /* 0x00000004ff407e24 */ /* 0x000fe2000f8e00ff */
[----:B-1----:R-:W-:Y:S06]  /*1100*/  BRA.U UP4, `(.L_x_17) ;  /* 0x0000000104307547 */ /* 0x002fec000b800000 */
[----:B------:R-:W-:Y:S01]  /*1110*/  R2UR UR5, R64 ;  /* 0x00000000400572ca */ /* 0x000fe200000e0000 */
[----:B------:R-:W-:Y:S01]  /*1120*/  UMOV UR7, 0x3 ;  /* 0x0000000300077882 */ /* 0x000fe20000000000 */
[----:B------:R-:W-:-:S11]  /*1130*/  R2UR UR4, R65 ;  /* 0x00000000410472ca */ /* 0x000fd600000e0000 */
[----:B------:R-:W-:-:S04]  /*1140*/  UISETP.NE.AND UP0, UPT, UR5, URZ, UPT ;  /* 0x000000ff0500728c */ /* 0x000fc8000bf05270 */
[----:B------:R-:W-:Y:S02]  /*1150*/  UISETP.LT.U32.OR UP0, UPT, UR4, 0x2, !UP0 ;  /* 0x000000020400788c */ /* 0x000fe4000c701470 */
[----:B------:R-:W-:Y:S02]  /*1160*/  ULOP3.LUT UR4, UR4, 0xfffffffe, URZ, 0xc0, !UPT ;  /* 0xfffffffe04047892 */ /* 0x000fe4000f8ec0ff */
[----:B------:R-:W-:Y:S02]  /*1170*/  USEL UR6, URZ, 0x1, !UP0 ;  /* 0x00000001ff067887 */ /* 0x000fe4000c000000 */
[----:B------:R-:W-:Y:S02]  /*1180*/  USEL UR5, URZ, 0x2, !UP0 ;  /* 0x00000002ff057887 */ /* 0x000fe4000c000000 */
[----:B------:R-:W-:Y:S02]  /*1190*/  USHF.L.U32 UR4, UR7, UR4, URZ ;  /* 0x0000000407047299 */ /* 0x000fe400080006ff */
[----:B------:R-:W-:-:S04]  /*11a0*/  UIADD3 UR5, UPT, UPT, UR6, UR5, URZ ;  /* 0x0000000506057290 */ /* 0x000fc8000fffe0ff */
[----:B------:R-:W-:Y:S02]  /*11b0*/  IMAD.U32 R0, RZ, RZ, UR4 ;  /* 0x00000004ff007e24 */ /* 0x000fe4000f8e00ff */
[----:B------:R-:W-:-:S07]  /*11c0*/  IMAD.U32 R2, RZ, RZ, UR5 ;  /* 0x00000005ff027e24 */ /* 0x000fce000f8e00ff */
.L_x_17:
[----:B------:R-:W1:Y:S01]  /*11d0*/  S2UR UR45, SR_CTAID.Z ;  /* 0x00000000002d79c3 */ /* 0x000e620000002700 */
[----:B------:R-:W-:Y:S01]  /*11e0*/  UISETP.GE.AND UP0, UPT, UR20, 0x1, UPT ;  /* 0x000000011400788c */ /* 0x000fe2000bf06270 */
[----:B------:R-:W-:-:S08]  /*11f0*/  UMOV UR48, UR22 ;  /* 0x0000001600307c82 */ /* 0x000fd00008000000 */
[----:B------:R-:W-:Y:S05]  /*1200*/  BRA.U !UP0, `(.L_x_18) ;  /* 0x0000000108d47547 */ /* 0x000fea000b800000 */
[----:B------:R-:W2:Y:S01]  /*1210*/  LDCU.128 UR12, c[0x0][0xc10] ;  /* 0x00018200ff0c77ac */ /* 0x000ea20008000c00 */
[----:B------:R-:W3:Y:S01]  /*1220*/  LDCU UR21, c[0x0][0xc0c] ;  /* 0x00018180ff1577ac */ /* 0x000ee20008000800 */
[----:B------:R-:W4:Y:S01]  /*1230*/  LDCU UR6, c[0x0][0x370] ;  /* 0x00006e00ff0677ac */ /* 0x000f220008000800 */
[----:B------:R-:W1:Y:S01]  /*1240*/  LDCU UR7, c[0x0][0x374] ;  /* 0x00006e80ff0777ac */ /* 0x000e620008000800 */
[----:B------:R-:W1:Y:S01]  /*1250*/  LDCU UR23, c[0x0][0xc20] ;  /* 0x00018400ff1777ac */ /* 0x000e620008000800 */
[----:B--2---:R-:W-:Y:S02]  /*1260*/  UIMAD.WIDE.U32 UR4, UR22, UR12, URZ ;  /* 0x0000000c160472a5 */ /* 0x004fe4000f8e00ff */
[----:B---3--:R-:W-:Y:S01]  /*1270*/  UISETP.NE.AND UP0, UPT, UR21, 0x1, UPT ;  /* 0x000000011500788c */ /* 0x008fe2000bf05270 */
[----:B------:R-:W2:Y:S01]  /*1280*/  LDCU.64 UR8, c[0x0][0xc28] ;  /* 0x00018500ff0877ac */ /* 0x000ea20008000a00 */
[----:B----4-:R-:W-:-:S03]  /*1290*/  UIMAD.WIDE.U32 UR10, UR6, UR12, URZ ;  /* 0x0000000c060a72a5 */ /* 0x010fc6000f8e00ff */
[----:B------:R-:W-:Y:S01]  /*12a0*/  UMOV UR4, UR5 ;  /* 0x0000000500047c82 */ /* 0x000fe20008000000 */
[----:B------:R-:W-:Y:S02]  /*12b0*/  UISETP.NE.AND UP2, UPT, UR20, 0x1, UPT ;  /* 0x000000011400788c */ /* 0x000fe4000bf45270 */
[----:B------:R-:W-:Y:S01]  /*12c0*/  USHF.R.U32.HI UR4, URZ, UR13, UR4 ;  /* 0x0000000dff047299 */ /* 0x000fe20008011604 */
[----:B------:R-:W-:Y:S01]  /*12d0*/  UMOV UR10, UR11 ;  /* 0x0000000b000a7c82 */ /* 0x000fe20008000000 */
[----:B------:R-:W-:Y:S02]  /*12e0*/  UIMAD.WIDE.U32 UR16, UR19, UR15, URZ ;  /* 0x0000000f131072a5 */ /* 0x000fe4000f8e00ff */
[----:B------:R-:W-:Y:S02]  /*12f0*/  USEL UR5, UR22, UR4, !UP0 ;  /* 0x0000000416057287 */ /* 0x000fe4000c000000 */
[----:B------:R-:W-:Y:S02]  /*1300*/  @UP0 USHF.R.U32.HI UR6, URZ, UR13, UR10 ;  /* 0x0000000dff060299 */ /* 0x000fe4000801160a */
[----:B------:R-:W-:-:S02]  /*1310*/  UISETP.NE.AND UP0, UPT, UR14, 0x1, UPT ;  /* 0x000000010e00788c */ /* 0x000fc4000bf05270 */
[----:B-1----:R-:W-:Y:S02]  /*1320*/  UIMAD.WIDE.U32 UR10, UR7, UR15, URZ ;  /* 0x0000000f070a72a5 */ /* 0x002fe4000f8e00ff */
[----:B--2---:R-:W-:Y:S01]  /*1330*/  UIMAD.WIDE.U32 UR12, UR6, UR8, URZ ;  /* 0x00000008060c72a5 */ /* 0x004fe2000f8e00ff */
[----:B------:R-:W-:Y:S01]  /*1340*/  UMOV UR4, UR17 ;  /* 0x0000001100047c82 */ /* 0x000fe20008000000 */
[----:B------:R-:W-:-:S03]  /*1350*/  UIADD3 UR48, UPT, UPT, -UR5, URZ, URZ ;  /* 0x000000ff05307290 */ /* 0x000fc6000fffe1ff */
[----:B------:R-:W-:Y:S01]  /*1360*/  UMOV UR10, UR11 ;  /* 0x0000000b000a7c82 */ /* 0x000fe20008000000 */
[----:B------:R-:W-:Y:S02]  /*1370*/  USHF.R.U32.HI UR4, URZ, UR23, UR4 ;  /* 0x00000017ff047299 */ /* 0x000fe40008011604 */
[----:B------:R-:W-:Y:S01]  /*1380*/  @UP0 USHF.R.U32.HI UR7, URZ, UR23, UR10 ;  /* 0x00000017ff070299 */ /* 0x000fe2000801160a */
[----:B------:R-:W-:Y:S01]  /*1390*/  UMOV UR12, UR13 ;  /* 0x0000000d000c7c82 */ /* 0x000fe20008000000 */
[----:B------:R-:W-:Y:S02]  /*13a0*/  USEL UR4, UR19, UR4, !UP0 ;  /* 0x0000000413047287 */ /* 0x000fe4000c000000 */
[----:B------:R-:W-:Y:S02]  /*13b0*/  UIMAD.WIDE.U32 UR10, UR7, UR8, URZ ;  /* 0x00000008070a72a5 */ /* 0x000fe4000f8e00ff */
[----:B------:R-:W-:Y:S02]  /*13c0*/  @UP2 USHF.R.U32.HI UR6, URZ, UR9, UR12 ;  /* 0x00000009ff062299 */ /* 0x000fe4000801160c */
[----:B------:R-:W-:-:S02]  /*13d0*/  UIMAD.WIDE.U32 UR12, UR4, UR8, URZ ;  /* 0x00000008040c72a5 */ /* 0x000fc4000f8e00ff */
[----:B------:R-:W-:Y:S01]  /*13e0*/  UIMAD UR48, UR21, UR48, UR22 ;  /* 0x00000030153072a4 */ /* 0x000fe2000f8e0216 */
[----:B------:R-:W-:Y:S02]  /*13f0*/  UMOV UR10, UR11 ;  /* 0x0000000b000a7c82 */ /* 0x000fe40008000000 */
[----:B------:R-:W-:Y:S02]  /*1400*/  @UP2 USHF.R.U32.HI UR7, URZ, UR9, UR10 ;  /* 0x00000009ff072299 */ /* 0x000fe4000801160a */
[----:B------:R-:W-:Y:S02]  /*1410*/  UIMAD UR10, UR6, UR20, URZ ;  /* 0x00000014060a72a4 */ /* 0x000fe4000f8e02ff */
[----:B------:R-:W-:-:S04]  /*1420*/  UIMAD UR7, UR7, UR20, URZ ;  /* 0x00000014070772a4 */ /* 0x000fc8000f8e02ff */
[----:B------:R-:W-:-:S03]  /*1430*/  UISETP.GE.AND UP0, UPT, UR4, UR7, UPT ;  /* 0x000000070400728c */ /* 0x000fc6000bf06270 */
[----:B------:R-:W-:Y:S01]  /*1440*/  UMOV UR7, UR13 ;  /* 0x0000000d00077c82 */ /* 0x000fe20008000000 */
[----:B------:R-:W-:Y:S02]  /*1450*/  UISETP.GE.OR UP0, UPT, UR5, UR10, UP0 ;  /* 0x0000000a0500728c */ /* 0x000fe40008706670 */
[----:B------:R-:W-:Y:S02]  /*1460*/  UIMAD.WIDE.U32 UR10, UR5, UR8, URZ ;  /* 0x00000008050a72a5 */ /* 0x000fe4000f8e00ff */
[----:B------:R-:W-:Y:S02]  /*1470*/  USHF.R.U32.HI UR7, URZ, UR9, UR7 ;  /* 0x00000009ff077299 */ /* 0x000fe40008011607 */
[----:B------:R-:W-:Y:S02]  /*1480*/  UIADD3 UR10, UPT, UPT, -UR4, URZ, URZ ;  /* 0x000000ff040a7290 */ /* 0x000fe4000fffe1ff */
[----:B------:R-:W-:Y:S02]  /*1490*/  USEL UR7, UR4, UR7, !UP2 ;  /* 0x0000000704077287 */ /* 0x000fe4000d000000 */
[----:B------:R-:W-:Y:S01]  /*14a0*/  UIMAD UR10, UR14, UR10, UR19 ;  /* 0x0000000a0e0a72a4 */ /* 0x000fe2000f8e0213 */
[----:B------:R-:W-:-:S02]  /*14b0*/  @!UP0 UMOV UR8, UR11 ;  /* 0x0000000b00088c82 */ /* 0x000fc40008000000 */
[----:B------:R-:W-:Y:S02]  /*14c0*/  @!UP0 USHF.R.U32.HI UR8, URZ, UR9, UR8 ;  /* 0x00000009ff088299 */ /* 0x000fe40008011608 */
[----:B------:R-:W-:Y:S02]  /*14d0*/  UIADD3 UR9, UPT, UPT, -UR7, URZ, URZ ;  /* 0x000000ff07097290 */ /* 0x000fe4000fffe1ff */
[----:B------:R-:W-:Y:S02]  /*14e0*/  @!UP0 USEL UR8, UR5, UR8, !UP2 ;  /* 0x0000000805088287 */ /* 0x000fe4000d000000 */
[----:B------:R-:W-:Y:S02]  /*14f0*/  UIMAD UR9, UR20, UR9, UR4 ;  /* 0x00000009140972a4 */ /* 0x000fe4000f8e0204 */
[----:B------:R-:W-:Y:S02]  /*1500*/  @!UP0 UIADD3 UR7, UPT, UPT, UR7, -UR8, URZ ;  /* 0x8000000807078290 */ /* 0x000fe4000fffe0ff */
[----:B------:R-:W-:-:S02]  /*1510*/  @!UP0 UIMAD UR6, UR9, UR6, UR8 ;  /* 0x00000006090682a4 */ /* 0x000fc4000f8e0208 */
[----:B------:R-:W-:-:S04]  /*1520*/  @!UP0 UIMAD UR4, UR7, UR20, UR5 ;  /* 0x00000014070482a4 */ /* 0x000fc8000f8e0205 */
[----:B------:R-:W-:Y:S01]  /*1530*/  UIMAD UR19, UR4, UR14, UR10 ;  /* 0x0000000e041372a4 */ /* 0x000fe2000f8e020a */
[----:B------:R-:W-:Y:S02]  /*1540*/  @!UP0 UMOV UR5, UR6 ;  /* 0x0000000600058c82 */ /* 0x000fe40008000000 */
[----:B------:R-:W-:-:S12]  /*1550*/  UIMAD UR48, UR5, UR21, UR48 ;  /* 0x00000015053072a4 */ /* 0x000fd8000f8e0230 */
.L_x_18:
[----:B------:R-:W-:-:S09]  /*1560*/  UISETP.NE.AND UP0, UPT, UR24, 0x1, UPT ;  /* 0x000000011800788c */ /* 0x000fd2000bf05270 */
[----:B------:R-:W-:Y:S05]  /*1570*/  BRA.U UP0, `(.L_x_19) ;  /* 0x0000000100407547 */ /* 0x000fea000b800000 */
[----:B------:R-:W2:Y:S01]  /*1580*/  LDCU.128 UR8, c[0x0][0xc10] ;  /* 0x00018200ff0877ac */ /* 0x000ea20008000c00 */
[----:B------:R-:W3:Y:S01]  /*1590*/  LDCU UR12, c[0x0][0xc0c] ;  /* 0x00018180ff0c77ac */ /* 0x000ee20008000800 */
[----:B------:R-:W4:Y:S01]  /*15a0*/  LDCU UR13, c[0x0][0xc20] ;  /* 0x00018400ff0d77ac */ /* 0x000f220008000800 */
[----:B--2---:R-:W-:Y:S02]  /*15b0*/  UIMAD.WIDE.U32 UR4, UR48, UR8, URZ ;  /* 0x00000008300472a5 */ /* 0x004fe4000f8e00ff */
[----:B------:R-:W-:Y:S02]  /*15c0*/  UIMAD.WIDE.U32 UR6, UR19, UR11, URZ ;  /* 0x0000000b130672a5 */ /* 0x000fe4000f8e00ff */
[----:B---3--:R-:W-:Y:S02]  /*15d0*/  UISETP.NE.AND UP0, UPT, UR12, 0x1, UPT ;  /* 0x000000010c00788c */ /* 0x008fe4000bf05270 */
[----:B------:R-:W-:-:S03]  /*15e0*/  USHF.R.U32.HI UR5, URZ, UR9, UR5 ;  /* 0x00000009ff057299 */ /* 0x000fc60008011605 */
[----:B------:R-:W-:Y:S01]  /*15f0*/  UMOV UR4, UR7 ;  /* 0x0000000700047c82 */ /* 0x000fe20008000000 */
[----:B------:R-:W-:Y:S02]  /*1600*/  USEL UR5, UR48, UR5, !UP0 ;  /* 0x0000000530057287 */ /* 0x000fe4000c000000 */
[----:B------:R-:W-:Y:S02]  /*1610*/  UISETP.NE.AND UP0, UPT, UR10, 0x1, UPT ;  /* 0x000000010a00788c */ /* 0x000fe4000bf05270 */
[----:B----4-:R-:W-:-:S04]  /*1620*/  USHF.R.U32.HI UR4, URZ, UR13, UR4 ;  /* 0x0000000dff047299 */ /* 0x010fc80008011604 */
[----:B------:R-:W-:-:S04]  /*1630*/  USEL UR4, UR19, UR4, !UP0 ;  /* 0x0000000413047287 */ /* 0x000fc8000c000000 */
[----:B------:R-:W-:Y:S02]  /*1640*/  UIADD3 UR6, UPT, UPT, -UR4, UR5, URZ ;  /* 0x0000000504067290 */ /* 0x000fe4000fffe1ff */
[----:B------:R-:W-:Y:S02]  /*1650*/  UIADD3 UR4, UPT, UPT, UR4, -UR5, URZ ;  /* 0x8000000504047290 */ /* 0x000fe4000fffe0ff */
[----:B------:R-:W-:Y:S02]  /*1660*/  UIMAD UR19, UR6, UR10, UR19 ;  /* 0x0000000a061372a4 */ /* 0x000fe4000f8e0213 */
[----:B------:R-:W-:-:S12]  /*1670*/  UIMAD UR48, UR4, UR12, UR48 ;  /* 0x0000000c043072a4 */ /* 0x000fd8000f8e0230 */
.L_x_19:
[----:B------:R-:W-:Y:S05]  /*1680*/  BRA.U !UP6, `(.L_x_20) ;  /* 0x000000010e0c7547 */ /* 0x000fea000b800000 */
[----:B------:R-:W-:Y:S01]  /*1690*/  UCGABAR_WAIT ;  /* 0x0000000000007dc7 */ /* 0x000fe20008000000 */
[----:B------:R-:W-:Y:S01]  /*16a0*/  CCTL.IVALL ;  /* 0x00000000ff00798f */ /* 0x000fe20002000000 */
[----:B------:R-:W-:Y:S05]  /*16b0*/  BRA `(.L_x_21) ;  /* 0x0000000000047947 */ /* 0x000fea0003800000 */
.L_x_20:
[----:B------:R-:W-:Y:S06]  /*16c0*/  BAR.SYNC.DEFER_BLOCKING 0x0 ;  /* 0x0000000000007b1d */ /* 0x000fec0000010000 */
.L_x_21:
[----:B------:R-:W-:Y:S05]  /*16d0*/  BRA.U UP5, `(.L_x_22) ;  /* 0x0000002105007547 */ /* 0x000fea000b800000 */
[----:B------:R-:W2:Y:S01]  /*16e0*/  LDCU UR5, c[0x0][0x388] ;  /* 0x00007100ff0577ac */ /* 0x000ea20008000800 */
[----:B------:R-:W-:Y:S01]  /*16f0*/  PLOP3.LUT P1, PT, PT, PT, UP3, 0x80, 0x8 ;  /* 0x000000000008781c */ /* 0x000fe20003f2f038 */
[----:B------:R-:W-:Y:S01]  /*1700*/  IMAD.MOV.U32 R2, RZ, RZ, RZ ;  /* 0x000000ffff027224 */ /* 0x000fe200078e00ff */
[----:B------:R-:W-:Y:S01]  /*1710*/  ISETP.EQ.OR P2, PT, R3, RZ, P3 ;  /* 0x000000ff0300720c */ /* 0x000fe20001f42670 */
[----:B------:R-:W3:Y:S01]  /*1720*/  LDCU UR8, c[0x0][0x38c] ;  /* 0x00007180ff0877ac */ /* 0x000ee20008000800 */
[----:B------:R-:W-:Y:S01]  /*1730*/  PLOP3.LUT P1, PT, P1, PT, PT, 0x8, 0x80 ;  /* 0x000000000080781c */ /* 0x000fe20000f2e170 */
[----:B------:R-:W4:Y:S01]  /*1740*/  LDCU.64 UR6, c[0x0][0x390] ;  /* 0x00007200ff0677ac */ /* 0x000f220008000a00 */
[----:B------:R-:W-:Y:S02]  /*1750*/  USHF.L.U32 UR64, UR22, 0x6, URZ ;  /* 0x0000000616407899 */ /* 0x000fe400080006ff */
[----:B------:R-:W-:Y:S01]  /*1760*/  UISETP.NE.AND UP1, UPT, UR18, URZ, UPT ;  /* 0x000000ff1200728c */ /* 0x000fe2000bf25270 */
[----:B------:R-:W1:Y:S01]  /*1770*/  LDCU UR63, c[0x0][0x370] ;  /* 0x00006e00ff3f77ac */ /* 0x000e620008000800 */
[----:B--2---:R-:W-:Y:S01]  /*1780*/  UIADD3 UR5, UPT, UPT, UR5, 0x1f, URZ ;  /* 0x0000001f05057890 */ /* 0x004fe2000fffe0ff */
[----:B------:R-:W2:Y:S03]  /*1790*/  LDCU.64 UR56, c[0x0][0x348] ;  /* 0x00006900ff3877ac */ /* 0x000ea60008000a00 */
[----:B------:R-:W-:-:S02]  /*17a0*/  USHF.R.S32.HI UR4, URZ, 0x1f, UR5 ;  /* 0x0000001fff047899 */ /* 0x000fc40008011405 */
[----:B------:R-:W-:Y:S02]  /*17b0*/  ULOP3.LUT UR64, UR64, 0x40, URZ, 0xc0, !UPT ;  /* 0x0000004040407892 */ /* 0x000fe4000f8ec0ff */
[----:B------:R-:W-:Y:S01]  /*17c0*/  ULEA.HI UR4, UR4, UR5, URZ, 0x5 ;  /* 0x0000000504047291 */ /* 0x000fe2000f8f28ff */
[----:B------:R-:W1:Y:S03]  /*17d0*/  LDCU UR62, c[0x0][0x374] ;  /* 0x00006e80ff3e77ac */ /* 0x000e660008000800 */
[----:B------:R-:W-:Y:S02]  /*17e0*/  USHF.R.S32.HI UR4, URZ, 0x5, UR4 ;  /* 0x00000005ff047899 */ /* 0x000fe40008011404 */
[----:B------:R-:W-:Y:S02]  /*17f0*/  USEL UR52, UR69, 0x2, UP1 ;  /* 0x0000000245347887 */ /* 0x000fe40008800000 */
[----:B---3--:R-:W-:Y:S01]  /*1800*/  UIMAD UR4, UR4, UR8, URZ ;  /* 0x00000008040472a4 */ /* 0x008fe2000f8e02ff */
[----:B------:R-:W-:Y:S01]  /*1810*/  UMOV UR40, 0x1 ;  /* 0x0000000100287882 */ /* 0x000fe20000000000 */
[----:B------:R-:W-:-:S02]  /*1820*/  UMOV UR44, URZ ;  /* 0x000000ff002c7c82 */ /* 0x000fc40008000000 */
[----:B----4-:R-:W-:Y:S01]  /*1830*/  UIMAD UR4, UR4, UR6, URZ ;  /* 0x00000006040472a4 */ /* 0x010fe2000f8e02ff */
[----:B------:R-:W-:Y:S01]  /*1840*/  UMOV UR27, URZ ;  /* 0x000000ff001b7c82 */ /* 0x000fe20008000000 */
[----:B------:R-:W-:Y:S02]  /*1850*/  UMOV UR53, URZ ;  /* 0x000000ff00357c82 */ /* 0x000fe40008000000 */
[----:B------:R-:W-:-:S04]  /*1860*/  UIMAD UR65, UR4, UR7, URZ ;  /* 0x00000007044172a4 */ /* 0x000fc8000f8e02ff */
[----:B------:R-:W-:Y:S02]  /*1870*/  UISETP.NE.AND UP2, UPT, UR65, URZ, UPT ;  /* 0x000000ff4100728c */ /* 0x000fe4000bf45270 */
[----:B------:R-:W-:-:S04]  /*1880*/  UISETP.LT.U32.AND UP0, UPT, UR65, 0xc, UPT ;  /* 0x0000000c4100788c */ /* 0x000fc8000bf01070 */
[----:B------:R-:W-:-:S04]  /*1890*/  USEL UR4, UR65, 0xc, UP0 ;  /* 0x0000000c41047887 */ /* 0x000fc80008000000 */
[----:B------:R-:W-:Y:S02]  /*18a0*/  UIADD3 UR5, UPT, UPT, UR4, -0x1, URZ ;  /* 0xffffffff04057890 */ /* 0x000fe4000fffe0ff */
[----:B------:R-:W-:Y:S02]  /*18b0*/  @!UP2 UIADD3 UR5, UPT, UPT, UR4, URZ, URZ ;  /* 0x000000ff0405a290 */ /* 0x000fe4000fffe0ff */
[----:B------:R-:W-:Y:S02]  /*18c0*/  UIADD3 UR61, UPT, UPT, UR65, -UR4, URZ ;  /* 0x80000004413d7290 */ /* 0x000fe4000fffe0ff */
[----:B-12---:R-:W-:-:S12]  /*18d0*/  UIADD3 UR66, UPT, UPT, UR5, 0x1, URZ ;  /* 0x0000000105427890 */ /* 0x006fd8000fffe0ff */
.L_x_40:
[----:B------:R-:W1:Y:S01]  /*18e0*/  S2UR UR45, SR_CgaCtaId ;  /* 0x00000000002d79c3 */ /* 0x000e620000008800 */
[----:B------:R-:W-:Y:S01]  /*18f0*/  UMOV UR4, 0x400 ;  /* 0x0000040000047882 */ /* 0x000fe20000000000 */
[----:B------:R-:W-:Y:S01]  /*1900*/  MOV R0, UR40 ;  /* 0x0000002800007c02 */ /* 0x000fe20008000f00 */
[----:B------:R-:W-:Y:S02]  /*1910*/  UISETP.NE.AND UP0, UPT, UR65, URZ, UPT ;  /* 0x000000ff4100728c */ /* 0x000fe4000bf05270 */
[----:B------:R-:W-:Y:S01]  /*1920*/  ULEA UR34, UR19, UR64, 0x7 ;  /* 0x0000004013227291 */ /* 0x000fe2000f8e38ff */
[----:B------:R-:W-:Y:S01]  /*1930*/  SHF.L.U32 R0, R0, 0x1f, RZ ;  /* 0x0000001f00007819 */ /* 0x000fe200000006ff */
[----:B------:R-:W-:Y:S01]  /*1940*/  UMOV UR31, URZ ;  /* 0x000000ff001f7c82 */ /* 0x000fe20008000000 */
[----:B------:R-:W-:Y:S01]  /*1950*/  UMOV UR38, URZ ;  /* 0x000000ff00267c82 */ /* 0x000fe20008000000 */
[----:B------:R-:W-:Y:S01]  /*1960*/  UMOV UR37, URZ ;  /* 0x000000ff00257c82 */ /* 0x000fe20008000000 */
[----:B------:R-:W-:Y:S01]  /*1970*/  UMOV UR36, URZ ;  /* 0x000000ff00247c82 */ /* 0x000fe20008000000 */
[----:B-1----:R-:W-:-:S04]  /*1980*/  ULEA UR45, UR45, UR4, 0x18 ;  /* 0x000000042d2d7291 */ /* 0x002fc8000f8ec0ff */
[----:B------:R-:W-:-:S09]  /*1990*/  ULEA UR4, UR44, UR45, 0x3 ;  /* 0x0000002d2c047291 */ /* 0x000fd2000f8e18ff */
[----:B------:R1:W2:Y:S01]  /*19a0*/  SYNCS.PHASECHK.TRANS64.TRYWAIT P0, [UR4+0x60], R0 ;  /* 0x00006000ff0075a7 */ /* 0x0002a20008001104 */
[----:B------:R-:W-:-:S04]  /*19b0*/  ULEA.HI UR4, UR48, UR48, URZ, 0x1 ;  /* 0x0000003030047291 */ /* 0x000fc8000f8f08ff */
[----:B------:R-:W-:-:S04]  /*19c0*/  USHF.L.U32 UR4, UR4, 0x6, URZ ;  /* 0x0000000604047899 */ /* 0x000fc800080006ff */
[----:B------:R-:W-:Y:S01]  /*19d0*/  ULOP3.LUT UR41, UR64, 0xffffff80, UR4, 0xf8, !UPT ;  /* 0xffffff8040297892 */ /* 0x000fe2000f8ef804 */
[----:B------:R-:W-:Y:S11]  /*19e0*/  BRA.U !UP0, `(.L_x_23) ;  /* 0x0000000508c87547 */ /* 0x000ff6000b800000 */
[----:B------:R-:W3:Y:S01]  /*19f0*/  LDCU.128 UR12, c[0x0][0x480] ;  /* 0x00009000ff0c77ac */ /* 0x000ee20008000c00 */
[----:B------:R-:W4:Y:S01]  /*1a00*/  LDCU.128 UR8, c[0x0][0x490] ;  /* 0x00009200ff0877ac */ /* 0x000f220008000c00 */
[----:B------:R-:W1:Y:S01]  /*1a10*/  LDCU.64 UR28, c[0x0][0x4c0] ;  /* 0x00009800ff1c77ac */ /* 0x000e620008000a00 */
[----:B------:R-:W1:Y:S01]  /*1a20*/  LDCU.64 UR16, c[0x0][0x4f0] ;  /* 0x00009e00ff1077ac */ /* 0x000e620008000a00 */
[----:B------:R-:W1:Y:S01]  /*1a30*/  LDCU UR19, c[0x0][0x4ec] ;  /* 0x00009d80ff1377ac */ /* 0x000e620008000800 */
[----:B---3--:R-:W-:Y:S02]  /*1a40*/  UIMAD.WIDE.U32 UR4, UR41, UR13, URZ ;  /* 0x0000000d290472a5 */ /* 0x008fe4000f8e00ff */
[----:B------:R-:W-:Y:S02]  /*1a50*/  UISETP.NE.AND UP0, UPT, UR12, 0x1, UPT ;  /* 0x000000010c00788c */ /* 0x000fe4000bf05270 */
[----:B------:R-:W-:Y:S02]  /*1a60*/  USHF.R.U32.HI UR5, URZ, UR14, UR5 ;  /* 0x0000000eff057299 */ /* 0x000fe40008011605 */
[----:B------:R-:W-:-:S02]  /*1a70*/  UIADD3 UR53, UPT, UPT, UR66, UR27, URZ ;  /* 0x0000001b42357290 */ /* 0x000fc4000fffe0ff */
[----:B------:R-:W-:Y:S02]  /*1a80*/  USEL UR5, UR41, UR5, !UP0 ;  /* 0x0000000529057287 */ /* 0x000fe4000c000000 */
[----:B------:R-:W-:Y:S02]  /*1a90*/  UISETP.NE.AND UP0, UPT, UR15, 0x1, UPT ;  /* 0x000000010f00788c */ /* 0x000fe4000bf05270 */
[----:B----4-:R-:W-:Y:S01]  /*1aa0*/  UIMAD.WIDE.U32 UR6, UR5, UR8, URZ ;  /* 0x00000008050672a5 */ /* 0x010fe2000f8e00ff */
[----:B------:R-:W3:Y:S01]  /*1ab0*/  LDCU UR8, c[0x0][0x4a0] ;  /* 0x00009400ff0877ac */ /* 0x000ee20008000800 */
[----:B------:R-:W4:Y:S05]  /*1ac0*/  LDCU UR50, c[0x0][0x38c] ;  /* 0x00007180ff3277ac */ /* 0x000f2a0008000800 */
[----:B------:R-:W-:Y:S01]  /*1ad0*/  UMOV UR4, UR7 ;  /* 0x0000000700047c82 */ /* 0x000fe20008000000 */
[----:B------:R-:W1:Y:S01]  /*1ae0*/  LDCU.64 UR46, c[0x0][0x390] ;  /* 0x00007200ff2e77ac */ /* 0x000e620008000a00 */
[----:B------:R-:W-:Y:S01]  /*1af0*/  USHF.R.U32.HI UR4, URZ, UR9, UR4 ;  /* 0x00000009ff047299 */ /* 0x000fe20008011604 */
[----:B------:R-:W4:Y:S03]  /*1b00*/  LDCU UR9, c[0x0][0x4c8] ;  /* 0x00009900ff0977ac */ /* 0x000f260008000800 */
[----:B------:R-:W-:-:S02]  /*1b10*/  USEL UR4, UR5, UR4, !UP0 ;  /* 0x0000000405047287 */ /* 0x000fc4000c000000 */
[----:B------:R-:W-:Y:S02]  /*1b20*/  UISETP.NE.AND UP0, UPT, UR10, 0x1, UPT ;  /* 0x000000010a00788c */ /* 0x000fe4000bf05270 */
[----:B------:R-:W-:Y:S01]  /*1b30*/  UIMAD.WIDE.U32 UR6, UR4, UR11, URZ ;  /* 0x0000000b040672a5 */ /* 0x000fe2000f8e00ff */
[----:B------:R-:W1:Y:S01]  /*1b40*/  LDCU.64 UR24, c[0x0][0x4d0] ;  /* 0x00009a00ff1877ac */ /* 0x000e620008000a00 */
[----:B------:R-:W-:-:S05]  /*1b50*/  UMOV UR31, URZ ;  /* 0x000000ff001f7c82 */ /* 0x000fca0008000000 */
[----:B------:R-:W-:Y:S01]  /*1b60*/  UMOV UR6, UR7 ;  /* 0x0000000700067c82 */ /* 0x000fe20008000000 */
[----:B------:R-:W-:Y:S02]  /*1b70*/  UIADD3 UR7, UPT, UPT, -UR4, URZ, URZ ;  /* 0x000000ff04077290 */ /* 0x000fe4000fffe1ff */
[----:B---3--:R-:W-:Y:S02]  /*1b80*/  USHF.R.U32.HI UR6, URZ, UR8, UR6 ;  /* 0x00000008ff067299 */ /* 0x008fe40008011606 */
[----:B------:R-:W-:Y:S02]  /*1b90*/  UIADD3 UR8, UPT, UPT, -UR5, URZ, URZ ;  /* 0x000000ff05087290 */ /* 0x000fe4000fffe1ff */
[----:B------:R-:W-:Y:S02]  /*1ba0*/  USEL UR22, UR4, UR6, !UP0 ;  /* 0x0000000604167287 */ /* 0x000fe4000c000000 */
[----:B------:R-:W-:Y:S02]  /*1bb0*/  UIMAD UR7, UR15, UR7, UR5 ;  /* 0x000000070f0772a4 */ /* 0x000fe4000f8e0205 */
[----:B------:R-:W-:-:S02]  /*1bc0*/  UIADD3 UR6, UPT, UPT, -UR22, URZ, URZ ;  /* 0x000000ff16067290 */ /* 0x000fc4000fffe1ff */
[----:B------:R-:W-:Y:S02]  /*1bd0*/  UIMAD UR8, UR12, UR8, UR41 ;  /* 0x000000080c0872a4 */ /* 0x000fe4000f8e0229 */
[----:B------:R-:W-:Y:S02]  /*1be0*/  UIMAD UR21, UR10, UR6, UR4 ;  /* 0x000000060a1572a4 */ /* 0x000fe4000f8e0204 */
[----:B-1----:R-:W-:Y:S01]  /*1bf0*/  UIMAD UR20, UR7, UR29, UR16 ;  /* 0x0000001d071472a4 */ /* 0x002fe2000f8e0210 */
[----:B------:R-:W1:Y:S04]  /*1c00*/  LDCU UR15, c[0x0][0x4cc] ;  /* 0x00009980ff0f77ac */ /* 0x000e680008000800 */
[----:B------:R-:W3:Y:S01]  /*1c10*/  LDCU UR6, c[0x0][0x500] ;  /* 0x0000a000ff0677ac */ /* 0x000ee20008000800 */
[----:B------:R-:W1:Y:S01]  /*1c20*/  LDCU.64 UR4, c[0x0][0x4f8] ;  /* 0x00009f00ff0477ac */ /* 0x000e620008000a00 */
[----:B------:R-:W-:-:S02]  /*1c30*/  UIADD3 UR10, UPT, UPT, UR34, 0x20, URZ ;  /* 0x00000020220a7890 */ /* 0x000fc4000fffe0ff */
[----:B------:R-:W-:Y:S02]  /*1c40*/  UIMAD UR19, UR8, UR28, UR19 ;  /* 0x0000001c081372a4 */ /* 0x000fe4000f8e0213 */
[----:B----4-:R-:W-:Y:S01]  /*1c50*/  UIMAD UR21, UR21, UR9, UR17 ;  /* 0x00000009151572a4 */ /* 0x010fe2000f8e0211 */
[----:B------:R-:W-:Y:S01]  /*1c60*/  UMOV UR7, UR44 ;  /* 0x0000002c00077c82 */ /* 0x000fe20008000000 */
[----:B------:R-:W-:Y:S01]  /*1c70*/  UMOV UR36, URZ ;  /* 0x000000ff00247c82 */ /* 0x000fe20008000000 */
[----:B------:R-:W-:Y:S01]  /*1c80*/  UMOV UR37, URZ ;  /* 0x000000ff00257c82 */ /* 0x000fe20008000000 */
[----:B------:R-:W-:-:S08]  /*1c90*/  UMOV UR38, URZ ;  /* 0x000000ff00267c82 */ /* 0x000fd00008000000 */
.L_x_29:
[----:B------:R-:W-:Y:S01]  /*1ca0*/  @!P3 MOV R3, 0x8000 ;  /* 0x000080000003b802 */ /* 0x000fe20000000f00 */
[----:B------:R-:W-:Y:S01]  /*1cb0*/  ULEA UR17, UR7, UR45, 0x3 ;  /* 0x0000002d07117291 */ /* 0x000fe2000f8e18ff */
[----:B-12---:R-:W-:Y:S11]  /*1cc0*/  @P0 BRA `(.L_x_24) ;  /* 0x0000000000100947 */ /* 0x006ff60003800000 */
[----:B------:R-:W-:Y:S04]  /*1cd0*/  MOV R0, UR40 ;  /* 0x0000002800007c02 */ /* 0x000fe80008000f00 */
[----:B------:R-:W-:Y:S04]  /*1ce0*/  SHF.L.U32 R5, R0, 0x1f, RZ ;  /* 0x0000001f00057819 */ /* 0x000fe800000006ff */
[----:B------:R-:W2:Y:S02]  /*1cf0*/  SYNCS.PHASECHK.TRANS64.TRYWAIT P0, [UR17+0x60], R5 ;  /* 0x00006005ff0075a7 */ /* 0x000ea40008001111 */
[----:B--2---:R-:W-:Y:S05]  /*1d00*/  @!P0 BRA `(.L_x_25) ;  /* 0x0000008000748947 */ /* 0x004fea0003800000 */
.L_x_24:
[----:B------:R4:W-:Y:S01]  /*1d10*/  @!P3 SYNCS.ARRIVE.TRANS64 RZ, [UR17], R3 ;  /* 0x00000003ffffb9a7 */ /* 0x0009e20008000011 */
[----:B------:R-:W-:Y:S04]  /*1d20*/  ULOP3.LUT UR8, UR52, 0x2, URZ, 0xfc, !UPT ;  /* 0x0000000234087892 */ /* 0x000fe8000f8efcff */
[----:B------:R-:W-:Y:S09]  /*1d30*/  UISETP.NE.AND UP0, UPT, UR8, 0x2, UPT ;  /* 0x000000020800788c */ /* 0x000ff2000bf05270 */
[----:B------:R-:W-:Y:S05]  /*1d40*/  BRA.U UP0, `(.L_x_26) ;  /* 0x0000000100047547 */ /* 0x000fea000b800000 */
[----:B-1-3--:R-:W-:Y:S05]  /*1d50*/  BPT.TRAP 0x1 ;  /* 0x000000040000795c */ /* 0x00afea0000300000 */
.L_x_26:
[----:B------:R-:W-:Y:S04]  /*1d60*/  BSSY.RECONVERGENT B0, `(.L_x_27) ;  /* 0x0000003000007945 */ /* 0x000fe80003800200 */
[----:B------:R-:W-:Y:S05]  /*1d70*/  @P2 BRA `(.L_x_28) ;  /* 0x0000000000042947 */ /* 0x000fea0003800000 */
[----:B-1-3--:R-:W-:Y:S05]  /*1d80*/  BPT.TRAP 0x1 ;  /* 0x000000040000795c */ /* 0x00afea0000300000 */
.L_x_28:
[----:B-1-3--:R-:W-:Y:S05]  /*1d90*/  BSYNC.RECONVERGENT B0 ;  /* 0x0000000000007941 */ /* 0x00afea0003800200 */
.L_x_27:
[----:B------:R-:W-:Y:S02]  /*1da0*/  UIADD3 UR8, UPT, UPT, UR7, 0x1, URZ ;  /* 0x0000000107087890 */ /* 0x000fe4000fffe0ff */
[----:B------:R-:W-:Y:S02]  /*1db0*/  ULEA UR11, UR7, UR45, 0xd ;  /* 0x0000002d070b7291 */ /* 0x000fe4000f8e68ff */
[----:B------:R-:W-:Y:S02]  /*1dc0*/  UISETP.NE.AND UP0, UPT, UR8, 0xc, UPT ;  /* 0x0000000c0800788c */ /* 0x000fe4000bf05270 */
[----:B------:R-:W-:Y:S02]  /*1dd0*/  UIADD3 UR42, UP1, UPT, UR56, 0x80, URZ ;  /* 0x00000080382a7890 */ /* 0x000fe4000ff3e0ff */
[----:B------:R-:W-:Y:S02]  /*1de0*/  USEL UR9, URZ, 0x1, UP0 ;  /* 0x00000001ff097887 */ /* 0x000fe40008000000 */
[----:B------:R-:W-:Y:S02]  /*1df0*/  USEL UR44, UR8, URZ, UP0 ;  /* 0x000000ff082c7287 */ /* 0x000fe40008000000 */
[----:B------:R-:W-:Y:S02]  /*1e00*/  ULOP3.LUT UR40, UR40, UR9, URZ, 0x3c, !UPT ;  /* 0x0000000928287292 */ /* 0x000fe4000f8e3cff */
[----:B------:R-:W-:Y:S02]  /*1e10*/  ULEA UR8, UR44, UR45, 0x3 ;  /* 0x0000002d2c087291 */ /* 0x000fe4000f8e18ff */
[----:B------:R-:W-:Y:S02]  /*1e20*/  UIMAD UR9, UR36, UR15, UR4 ;  /* 0x0000000f240972a4 */ /* 0x000fe4000f8e0204 */
[----:B------:R-:W-:Y:S01]  /*1e30*/  ULOP3.LUT UR17, UR17, 0xfefffff8, URZ, 0xc0, !UPT ;  /* 0xfefffff811117892 */ /* 0x000fe2000f8ec0ff */
[----:B--2---:R-:W-:Y:S01]  /*1e40*/  MOV R0, UR40 ;  /* 0x0000002800007c02 */ /* 0x004fe20008000f00 */
[----:B------:R-:W-:Y:S02]  /*1e50*/  USHF.L.U32 UR18, UR31, 0x5, URZ ;  /* 0x000000051f127899 */ /* 0x000fe400080006ff */
[----:B------:R-:W-:Y:S01]  /*1e60*/  UIADD3.X UR43, UPT, UPT, URZ, UR57, URZ, UP1, !UPT ;  /* 0x00000039ff2b7290 */ /* 0x000fe20008ffe4ff */
[----:B----4-:R-:W-:Y:S01]  /*1e70*/  SHF.L.U32 R3, R0, 0x1f, RZ ;  /* 0x0000001f00037819 */ /* 0x010fe200000006ff */
[----:B------:R-:W-:Y:S02]  /*1e80*/  UIADD3 UR16, UPT, UPT, UR11, 0x8400, URZ ;  /* 0x000084000b107890 */ /* 0x000fe4000fffe0ff */
[----:B------:R-:W-:Y:S01]  /*1e90*/  UIADD3 UR28, UP0, UPT, UR56, 0x200, URZ ;  /* 0x00000200381c7890 */ /* 0x000fe2000ff1e0ff */
[----:B------:R4:W1:Y:S01]  /*1ea0*/  SYNCS.PHASECHK.TRANS64.TRYWAIT P0, [UR8+0x60], R3 ;  /* 0x00006003ff0075a7 */ /* 0x0008620008001108 */
[----:B------:R-:W-:Y:S02]  /*1eb0*/  UIMAD UR8, UR37, UR24, UR5 ;  /* 0x00000018250872a4 */ /* 0x000fe4000f8e0205 */
[----:B------:R-:W-:Y:S02]  /*1ec0*/  UIMAD UR7, UR38, UR25, UR6 ;  /* 0x00000019260772a4 */ /* 0x000fe4000f8e0206 */
[----:B------:R-:W-:Y:S02]  /*1ed0*/  ULEA UR9, UR8, UR9, 0x5 ;  /* 0x0000000908097291 */ /* 0x000fe4000f8e28ff */
[----:B------:R-:W-:Y:S02]  /*1ee0*/  UIADD3.X UR29, UPT, UPT, URZ, UR57, URZ, UP0, !UPT ;  /* 0x00000039ff1d7290 */ /* 0x000fe400087fe4ff */
[----:B------:R-:W-:Y:S02]  /*1ef0*/  ULEA UR7, UR7, UR9, 0xa ;  /* 0x0000000907077291 */ /* 0x000fe4000f8e50ff */
[----:B------:R-:W-:Y:S02]  /*1f00*/  UIADD3 UR32, UPT, UPT, UR11, 0x20400, URZ ;  /* 0x000204000b207890 */ /* 0x000fe4000fffe0ff */
[----:B------:R-:W-:Y:S02]  /*1f10*/  UPRMT UR7, UR7, 0x5410, URZ ;  /* 0x0000541007077896 */ /* 0x000fe400080000ff */
[----:B------:R-:W-:Y:S02]  /*1f20*/  UIADD3 UR8, UPT, UPT, UR11, 0x21400, URZ ;  /* 0x000214000b087890 */ /* 0x000fe4000fffe0ff */
[----:B------:R-:W-:Y:S02]  /*1f30*/  UIADD3 UR30, UPT, UPT, UR36, 0x1, URZ ;  /* 0x00000001241e7890 */ /* 0x000fe4000fffe0ff */
[----:B------:R-:W-:Y:S02]  /*1f40*/  UIADD3 UR26, UPT, UPT, UR37, 0x1, URZ ;  /* 0x00000001251a7890 */ /* 0x000fe4000fffe0ff */
[----:B------:R-:W-:Y:S02]  /*1f50*/  UISETP.NE.AND UP2, UPT, UR30, UR50, UPT ;  /* 0x000000321e00728c */ /* 0x000fe4000bf45270 */
[----:B------:R-:W-:Y:S02]  /*1f60*/  UIADD3 UR23, UPT, UPT, UR38, 0x1, URZ ;  /* 0x0000000126177890 */ /* 0x000fe4000fffe0ff */
[----:B------:R-:W-:Y:S01]  /*1f70*/  UIADD3 UR27, UPT, UPT, UR27, 0x1, URZ ;  /* 0x000000011b1b7890 */ /* 0x000fe2000fffe0ff */
[----:B------:R-:W-:Y:S01]  /*1f80*/  UMOV UR48, 0x0 ;  /* 0x0000000000307882 */ /* 0x000fe20000000000 */
[----:B------:R-:W-:Y:S01]  /*1f90*/  UMOV UR49, 0x10000000 ;  /* 0x1000000000317882 */ /* 0x000fe20000000000 */
[----:B------:R-:W-:Y:S01]  /*1fa0*/  UMOV UR33, UR17 ;  /* 0x0000001100217c82 */ /* 0x000fe20008000000 */
[----:B------:R2:W-:Y:S01]  /*1fb0*/  UTMALDG.5D.IM2COL.2CTA [UR16], [UR42], UR7, desc[UR48] ;  /* 0x000030102a0073b4 */ /* 0x0005e20008261007 */
[----:B------:R-:W-:Y:S02]  /*1fc0*/  UMOV UR35, UR18 ;  /* 0x0000001200237c82 */ /* 0x000fe40008000000 */
[----:B------:R-:W-:Y:S01]  /*1fd0*/  @UP2 UIADD3 UR26, UPT, UPT, UR37, URZ, URZ ;  /* 0x000000ff251a2290 */ /* 0x000fe2000fffe0ff */
[----:B------:R-:W-:Y:S01]  /*1fe0*/  UMOV UR12, UR36 ;  /* 0x00000024000c7c82 */ /* 0x000fe20008000000 */
[----:B------:R-:W-:Y:S02]  /*1ff0*/  UMOV UR13, UR37 ;  /* 0x00000025000d7c82 */ /* 0x000fe40008000000 */
[----:B------:R-:W-:Y:S01]  /*2000*/  UISETP.NE.AND UP1, UPT, UR26, UR46, UPT ;  /* 0x0000002e1a00728c */ /* 0x000fe2000bf25270 */
[----:B------:R3:W-:Y:S01]  /*2010*/  UTMALDG.5D.2CTA [UR32], [UR28], desc[UR48] ;  /* 0x000030201c0075b4 */ /* 0x0007e20008221000 */
[----:B------:R-:W-:Y:S01]  /*2020*/  UMOV UR14, UR38 ;  /* 0x00000026000e7c82 */ /* 0x000fe20008000000 */
[----:B------:R-:W-:Y:S01]  /*2030*/  UMOV UR9, UR17 ;  /* 0x0000001100097c82 */ /* 0x000fe20008000000 */
[----:B------:R-:W-:Y:S02]  /*2040*/  UMOV UR11, UR18 ;  /* 0x00000012000b7c82 */ /* 0x000fe40008000000 */
[----:B------:R4:W-:Y:S05]  /*2050*/  UTMALDG.5D.2CTA [UR8], [UR28], desc[UR48] ;  /* 0x000030081c0075b4 */ /* 0x0009ea0008221000 */
[----:B------:R-:W-:Y:S04]  /*2060*/  @UP1 UIADD3 UR23, UPT, UPT, UR38, URZ, URZ ;  /* 0x000000ff26171290 */ /* 0x000fe8000fffe0ff */
[----:B------:R-:W-:Y:S01]  /*2070*/  UISETP.NE.AND UP0, UPT, UR23, UR47, UPT ;  /* 0x0000002f1700728c */ /* 0x000fe2000bf05270 */
[----:B--2---:R-:W-:Y:S03]  /*2080*/  UMOV UR7, UR44 ;  /* 0x0000002c00077c82 */ /* 0x004fe60008000000 */
[----:B---3--:R-:W-:Y:S02]  /*2090*/  USEL UR38, UR23, URZ, UP0 ;  /* 0x000000ff17267287 */ /* 0x008fe40008000000 */
[----:B------:R-:W-:Y:S02]  /*20a0*/  USEL UR36, UR30, URZ, UP2 ;  /* 0x000000ff1e247287 */ /* 0x000fe40009000000 */
[----:B------:R-:W-:Y:S02]  /*20b0*/  USEL UR37, UR26, URZ, UP1 ;  /* 0x000000ff1a257287 */ /* 0x000fe40008800000 */
[----:B----4-:R-:W-:Y:S02]  /*20c0*/  UIADD3 UR8, UPT, UPT, UR31, 0x1, URZ ;  /* 0x000000011f087890 */ /* 0x010fe4000fffe0ff */
[----:B------:R-:W-:Y:S02]  /*20d0*/  @UP0 UIADD3 UR8, UPT, UPT, UR31, URZ, URZ ;  /* 0x000000ff1f080290 */ /* 0x000fe4000fffe0ff */
[----:B------:R-:W-:Y:S05]  /*20e0*/  UISETP.NE.AND UP0, UPT, UR27, UR53, UPT ;  /* 0x000000351b00728c */ /* 0x000fea000bf05270 */
[----:B------:R-:W-:Y:S04]  /*20f0*/  UMOV UR31, UR8 ;  /* 0x00000008001f7c82 */ /* 0x000fe80008000000 */
[----:B------:R-:W-:Y:S05]  /*2100*/  BRA.U UP0, `(.L_x_29) ;  /* 0xfffffff900e47547 */ /* 0x000fea000b83ffff */
.L_x_23:
[----:B------:R-:W-:Y:S01]  /*2110*/  ULEA UR4, UR44, UR45, 0x3 ;  /* 0x0000002d2c047291 */ /* 0x000fe2000f8e18ff */
[----:B-1----:R-:W-:Y:S01]  /*2120*/  MOV R0, UR40 ;  /* 0x0000002800007c02 */ /* 0x002fe20008000f00 */
[----:B------:R-:W-:Y:S01]  /*2130*/  @!P1 SYNCS.ARRIVE.TRANS64.A1T0 RZ, [UR45+0x108], RZ ;  /* 0x000108ffffff99a7 */ /* 0x000fe2000810002d */
[----:B------:R-:W-:Y:S02]  /*2140*/  UISETP.GE.AND UP0, UPT, UR61, 0x1, UPT ;  /* 0x000000013d00788c */ /* 0x000fe4000bf06270 */
[----:B------:R-:W-:-:S04]  /*2150*/  SHF.L.U32 R0, R0, 0x1f, RZ ;  /* 0x0000001f00007819 */ /* 0x000fc800000006ff */
[----:B--2---:R1:W2:Y:S03]  /*2160*/  SYNCS.PHASECHK.TRANS64.TRYWAIT P0, [UR4+0x60], R0 ;  /* 0x00006000ff0075a7 */ /* 0x0042a60008001104 */
[----:B------:R-:W-:Y:S05]  /*2170*/  BRA.U !UP0, `(.L_x_30) ;  /* 0x0000000508d07547 */ /* 0x000fea000b800000 */
[----:B------:R-:W3:Y:S01]  /*2180*/  LDCU.128 UR8, c[0x0][0x480] ;  /* 0x00009000ff0877ac */ /* 0x000ee20008000c00 */
[----:B------:R-:W4:Y:S01]  /*2190*/  LDCU.128 UR16, c[0x0][0x490] ;  /* 0x00009200ff1077ac */ /* 0x000f220008000c00 */
[----:B------:R-:W1:Y:S01]  /*21a0*/  LDCU.64 UR20, c[0x0][0x4c0] ;  /* 0x00009800ff1477ac */ /* 0x000e620008000a00 */
[----:B------:R-:W1:Y:S01]  /*21b0*/  LDCU UR13, c[0x0][0x4c8] ;  /* 0x00009900ff0d77ac */ /* 0x000e620008000800 */
[----:B------:R-:W-:Y:S02]  /*21c0*/  UIADD3 UR53, UPT, UPT, UR61, UR53, URZ ;  /* 0x000000353d357290 */ /* 0x000fe4000fffe0ff */
[----:B---3--:R-:W-:Y:S02]  /*21d0*/  UIMAD.WIDE.U32 UR4, UR41, UR9, URZ ;  /* 0x00000009290472a5 */ /* 0x008fe4000f8e00ff */
[----:B------:R-:W-:Y:S02]  /*21e0*/  UISETP.NE.AND UP0, UPT, UR8, 0x1, UPT ;  /* 0x000000010800788c */ /* 0x000fe4000bf05270 */
[----:B------:R-:W-:Y:S01]  /*21f0*/  USHF.R.U32.HI UR5, URZ, UR10, UR5 ;  /* 0x0000000aff057299 */ /* 0x000fe20008011605 */
[----:B------:R-:W3:Y:S03]  /*2200*/  LDCU UR9, c[0x0][0x4a0] ;  /* 0x00009400ff0977ac */ /* 0x000ee60008000800 */
[----:B------:R-:W-:-:S02]  /*2210*/  USEL UR5, UR41, UR5, !UP0 ;  /* 0x0000000529057287 */ /* 0x000fc4000c000000 */
[----:B------:R-:W-:Y:S02]  /*2220*/  UISETP.NE.AND UP0, UPT, UR11, 0x1, UPT ;  /* 0x000000010b00788c */ /* 0x000fe4000bf05270 */
[----:B----4-:R-:W-:Y:S01]  /*2230*/  UIMAD.WIDE.U32 UR6, UR5, UR16, URZ ;  /* 0x00000010050672a5 */ /* 0x010fe2000f8e00ff */
[----:B------:R-:W1:Y:S01]  /*2240*/  LDCU UR10, c[0x0][0x4ec] ;  /* 0x00009d80ff0a77ac */ /* 0x000e620008000800 */
[----:B------:R-:W4:Y:S05]  /*2250*/  LDCU UR60, c[0x0][0x38c] ;  /* 0x00007180ff3c77ac */ /* 0x000f2a0008000800 */
[----:B------:R-:W-:Y:S01]  /*2260*/  UMOV UR4, UR7 ;  /* 0x0000000700047c82 */ /* 0x000fe20008000000 */
[----:B------:R-:W1:Y:S01]  /*2270*/  LDCU UR23, c[0x0][0x4cc] ;  /* 0x00009980ff1777ac */ /* 0x000e620008000800 */
[----:B------:R-:W-:Y:S01]  /*2280*/  USHF.R.U32.HI UR4, URZ, UR17, UR4 ;  /* 0x00000011ff047299 */ /* 0x000fe20008011604 */
[----:B------:R-:W4:Y:S03]  /*2290*/  LDCU.64 UR16, c[0x0][0x4f0] ;  /* 0x00009e00ff1077ac */ /* 0x000f260008000a00 */
[----:B------:R-:W-:-:S02]  /*22a0*/  USEL UR4, UR5, UR4, !UP0 ;  /* 0x0000000405047287 */ /* 0x000fc4000c000000 */
[----:B------:R-:W-:Y:S02]  /*22b0*/  UISETP.NE.AND UP0, UPT, UR18, 0x1, UPT ;  /* 0x000000011200788c */ /* 0x000fe4000bf05270 */
[----:B------:R-:W-:Y:S01]  /*22c0*/  UIMAD.WIDE.U32 UR6, UR4, UR19, URZ ;  /* 0x00000013040672a5 */ /* 0x000fe2000f8e00ff */
[----:B------:R-:W1:Y:S01]  /*22d0*/  LDCU.64 UR50, c[0x0][0x390] ;  /* 0x00007200ff3277ac */ /* 0x000e620008000a00 */
[----:B------:R-:W1:Y:S05]  /*22e0*/  LDCU.64 UR32, c[0x0][0x4d0] ;  /* 0x00009a00ff2077ac */ /* 0x000e6a0008000a00 */
[----:B------:R-:W-:Y:S01]  /*22f0*/  UMOV UR6, UR7 ;  /* 0x0000000700067c82 */ /* 0x000fe20008000000 */
[----:B------:R-:W-:-:S02]  /*2300*/  UIADD3 UR7, UPT, UPT, -UR5, URZ, URZ ;  /* 0x000000ff05077290 */ /* 0x000fc4000fffe1ff */
[----:B---3--:R-:W-:Y:S02]  /*2310*/  USHF.R.U32.HI UR6, URZ, UR9, UR6 ;  /* 0x00000009ff067299 */ /* 0x008fe40008011606 */
[----:B------:R-:W-:Y:S02]  /*2320*/  UIMAD UR7, UR8, UR7, UR41 ;  /* 0x00000007080772a4 */ /* 0x000fe4000f8e0229 */
[----:B------:R-:W-:Y:S02]  /*2330*/  USEL UR14, UR4, UR6, !UP0 ;  /* 0x00000006040e7287 */ /* 0x000fe4000c000000 */
[----:B------:R-:W-:Y:S02]  /*2340*/  UIADD3 UR6, UPT, UPT, -UR4, URZ, URZ ;  /* 0x000000ff04067290 */ /* 0x000fe4000fffe1ff */
[----:B------:R-:W-:Y:S02]  /*2350*/  UIADD3 UR9, UPT, UPT, -UR14, URZ, URZ ;  /* 0x000000ff0e097290 */ /* 0x000fe4000fffe1ff */
[----:B------:R-:W-:-:S02]  /*2360*/  UIMAD UR12, UR11, UR6, UR5 ;  /* 0x000000060b0c72a4 */ /* 0x000fc4000f8e0205 */
[----:B------:R-:W-:Y:S02]  /*2370*/  UIMAD UR9, UR18, UR9, UR4 ;  /* 0x00000009120972a4 */ /* 0x000fe4000f8e0204 */
[----:B-1----:R-:W-:Y:S01]  /*2380*/  UIMAD UR11, UR7, UR20, UR10 ;  /* 0x00000014070b72a4 */ /* 0x002fe2000f8e020a */
[----:B------:R-:W1:Y:S02]  /*2390*/  LDCU.64 UR4, c[0x0][0x4f8] ;  /* 0x00009f00ff0477ac */ /* 0x000e640008000a00 */
[----:B------:R-:W3:Y:S01]  /*23a0*/  LDCU UR6, c[0x0][0x500] ;  /* 0x0000a000ff0677ac */ /* 0x000ee20008000800 */
[----:B------:R-:W-:Y:S02]  /*23b0*/  UIADD3 UR18, UPT, UPT, UR34, 0x20, URZ ;  /* 0x0000002022127890 */ /* 0x000fe4000fffe0ff */
[----:B----4-:R-:W-:Y:S02]  /*23c0*/  UIMAD UR12, UR12, UR21, UR16 ;  /* 0x000000150c0c72a4 */ /* 0x010fe4000f8e0210 */
[----:B------:R-:W-:Y:S01]  /*23d0*/  UIMAD UR13, UR9, UR13, UR17 ;  /* 0x0000000d090d72a4 */ /* 0x000fe2000f8e0211 */
[----:B------:R-:W-:Y:S01]  /*23e0*/  UMOV UR49, UR61 ;  /* 0x0000003d00317c82 */ /* 0x000fe20008000000 */
[----:B------:R-:W-:-:S10]  /*23f0*/  UMOV UR7, UR44 ;  /* 0x0000002c00077c82 */ /* 0x000fd40008000000 */
.L_x_36:
[----:B------:R-:W-:Y:S01]  /*2400*/  @!P3 MOV R3, 0x8000 ;  /* 0x000080000003b802 */ /* 0x000fe20000000f00 */
[----:B------:R-:W-:Y:S01]  /*2410*/  ULEA UR9, UR7, UR45, 0x3 ;  /* 0x0000002d07097291 */ /* 0x000fe2000f8e18ff */
[----:B-12---:R-:W-:Y:S11]  /*2420*/  @P0 BRA `(.L_x_31) ;  /* 0x0000000000100947 */ /* 0x006ff60003800000 */
[----:B------:R-:W-:Y:S04]  /*2430*/  MOV R0, UR40 ;  /* 0x0000002800007c02 */ /* 0x000fe80008000f00 */
[----:B------:R-:W-:Y:S04]  /*2440*/  SHF.L.U32 R5, R0, 0x1f, RZ ;  /* 0x0000001f00057819 */ /* 0x000fe800000006ff */
[----:B------:R-:W2:Y:S02]  /*2450*/  SYNCS.PHASECHK.TRANS64.TRYWAIT P0, [UR9+0x60], R5 ;  /* 0x00006005ff0075a7 */ /* 0x000ea40008001109 */
[----:B--2---:R-:W-:Y:S05]  /*2460*/  @!P0 BRA `(.L_x_32) ;  /* 0x0000007800b48947 */ /* 0x004fea0003800000 */
.L_x_31:
[----:B------:R4:W-:Y:S01]  /*2470*/  @!P3 SYNCS.ARRIVE.TRANS64 RZ, [UR9], R3 ;  /* 0x00000003ffffb9a7 */ /* 0x0009e20008000009 */
[----:B------:R-:W-:Y:S04]  /*2480*/  ULOP3.LUT UR8, UR52, 0x2, URZ, 0xfc, !UPT ;  /* 0x0000000234087892 */ /* 0x000fe8000f8efcff */
[----:B------:R-:W-:Y:S09]  /*2490*/  UISETP.NE.AND UP0, UPT, UR8, 0x2, UPT ;  /* 0x000000020800788c */ /* 0x000ff2000bf05270 */
[----:B------:R-:W-:Y:S05]  /*24a0*/  BRA.U UP0, `(.L_x_33) ;  /* 0x0000000100047547 */ /* 0x000fea000b800000 */
[----:B-1-3--:R-:W-:Y:S05]  /*24b0*/  BPT.TRAP 0x1 ;  /* 0x000000040000795c */ /* 0x00afea0000300000 */
.L_x_33:
[----:B------:R-:W-:Y:S04]  /*24c0*/  BSSY.RECONVERGENT B0, `(.L_x_34) ;  /* 0x0000003000007945 */ /* 0x000fe80003800200 */
[----:B------:R-:W-:Y:S05]  /*24d0*/  @P2 BRA `(.L_x_35) ;  /* 0x0000000000042947 */ /* 0x000fea0003800000 */
[----:B-1-3--:R-:W-:Y:S05]  /*24e0*/  BPT.TRAP 0x1 ;  /* 0x000000040000795c */ /* 0x00afea0000300000 */
.L_x_35:
[----:B-1-3--:R-:W-:Y:S05]  /*24f0*/  BSYNC.RECONVERGENT B0 ;  /* 0x0000000000007941 */ /* 0x00afea0003800200 */
.L_x_34:
[----:B------:R-:W-:Y:S02]  /*2500*/  UIADD3 UR8, UPT, UPT, UR7, 0x1, URZ ;  /* 0x0000000107087890 */ /* 0x000fe4000fffe0ff */
[----:B------:R-:W-:Y:S02]  /*2510*/  UIMAD UR16, UR36, UR23, UR4 ;  /* 0x00000017241072a4 */ /* 0x000fe4000f8e0204 */
[----:B------:R-:W-:Y:S02]  /*2520*/  UISETP.NE.AND UP0, UPT, UR8, 0xc, UPT ;  /* 0x0000000c0800788c */ /* 0x000fe4000bf05270 */
[----:B------:R-:W-:Y:S02]  /*2530*/  UIMAD UR15, UR37, UR32, UR5 ;  /* 0x00000020250f72a4 */ /* 0x000fe4000f8e0205 */
[----:B------:R-:W-:Y:S02]  /*2540*/  USEL UR10, URZ, 0x1, UP0 ;  /* 0x00000001ff0a7887 */ /* 0x000fe40008000000 */
[----:B------:R-:W-:Y:S02]  /*2550*/  USEL UR44, UR8, URZ, UP0 ;  /* 0x000000ff082c7287 */ /* 0x000fe40008000000 */
[----:B------:R-:W-:Y:S02]  /*2560*/  ULOP3.LUT UR40, UR40, UR10, URZ, 0x3c, !UPT ;  /* 0x0000000a28287292 */ /* 0x000fe4000f8e3cff */
[----:B------:R-:W-:Y:S02]  /*2570*/  ULEA UR8, UR44, UR45, 0x3 ;  /* 0x0000002d2c087291 */ /* 0x000fe4000f8e18ff */
[----:B------:R-:W-:Y:S02]  /*2580*/  ULEA UR17, UR7, UR45, 0xd ;  /* 0x0000002d07117291 */ /* 0x000fe4000f8e68ff */
[----:B------:R-:W-:Y:S01]  /*2590*/  UIMAD UR7, UR38, UR33, UR6 ;  /* 0x00000021260772a4 */ /* 0x000fe2000f8e0206 */
[----:B--2---:R-:W-:Y:S01]  /*25a0*/  MOV R0, UR40 ;  /* 0x0000002800007c02 */ /* 0x004fe20008000f00 */
[----:B------:R-:W-:Y:S02]  /*25b0*/  ULEA UR15, UR15, UR16, 0x5 ;  /* 0x000000100f0f7291 */ /* 0x000fe4000f8e28ff */
[----:B------:R-:W-:Y:S01]  /*25c0*/  UIADD3 UR46, UP1, UPT, UR56, 0x80, URZ ;  /* 0x00000080382e7890 */ /* 0x000fe2000ff3e0ff */
[----:B----4-:R-:W-:Y:S01]  /*25d0*/  SHF.L.U32 R3, R0, 0x1f, RZ ;  /* 0x0000001f00037819 */ /* 0x010fe200000006ff */
[----:B------:R-:W-:Y:S02]  /*25e0*/  ULEA UR7, UR7, UR15, 0xa ;  /* 0x0000000f07077291 */ /* 0x000fe4000f8e50ff */
[----:B------:R-:W-:Y:S01]  /*25f0*/  USHF.L.U32 UR27, UR31, 0x5, URZ ;  /* 0x000000051f1b7899 */ /* 0x000fe200080006ff */
[----:B------:R4:W1:Y:S01]  /*2600*/  SYNCS.PHASECHK.TRANS64.TRYWAIT P0, [UR8+0x60], R3 ;  /* 0x00006003ff0075a7 */ /* 0x0008620008001108 */
[----:B------:R-:W-:Y:S02]  /*2610*/  ULOP3.LUT UR9, UR9, 0xfefffff8, URZ, 0xc0, !UPT ;  /* 0xfefffff809097892 */ /* 0x000fe4000f8ec0ff */
[----:B------:R-:W-:Y:S02]  /*2620*/  UIADD3.X UR47, UPT, UPT, URZ, UR57, URZ, UP1, !UPT ;  /* 0x00000039ff2f7290 */ /* 0x000fe40008ffe4ff */
[----:B------:R-:W-:Y:S02]  /*2630*/  UIADD3 UR8, UPT, UPT, UR17, 0x8400, URZ ;  /* 0x0000840011087890 */ /* 0x000fe4000fffe0ff */
[----:B------:R-:W-:Y:S02]  /*2640*/  UPRMT UR7, UR7, 0x5410, URZ ;  /* 0x0000541007077896 */ /* 0x000fe400080000ff */
[----:B------:R-:W-:Y:S02]  /*2650*/  UIADD3 UR48, UPT, UPT, UR36, 0x1, URZ ;  /* 0x0000000124307890 */ /* 0x000fe4000fffe0ff */
[----:B------:R-:W-:Y:S02]  /*2660*/  UIADD3 UR41, UPT, UPT, UR37, 0x1, URZ ;  /* 0x0000000125297890 */ /* 0x000fe4000fffe0ff */
[----:B------:R-:W-:Y:S02]  /*2670*/  UISETP.NE.AND UP2, UPT, UR48, UR60, UPT ;  /* 0x0000003c3000728c */ /* 0x000fe4000bf45270 */
[----:B------:R-:W-:Y:S02]  /*2680*/  UIADD3 UR42, UP0, UPT, UR56, 0x200, URZ ;  /* 0x00000200382a7890 */ /* 0x000fe4000ff1e0ff */
[----:B------:R-:W-:Y:S02]  /*2690*/  UIADD3 UR24, UPT, UPT, UR17, 0x20400, URZ ;  /* 0x0002040011187890 */ /* 0x000fe4000fffe0ff */
[----:B------:R-:W-:Y:S02]  /*26a0*/  UIADD3.X UR43, UPT, UPT, URZ, UR57, URZ, UP0, !UPT ;  /* 0x00000039ff2b7290 */ /* 0x000fe400087fe4ff */
[----:B------:R-:W-:Y:S02]  /*26b0*/  UIADD3 UR16, UPT, UPT, UR17, 0x21400, URZ ;  /* 0x0002140011107890 */ /* 0x000fe4000fffe0ff */
[----:B------:R-:W-:Y:S02]  /*26c0*/  UIADD3 UR35, UPT, UPT, UR38, 0x1, URZ ;  /* 0x0000000126237890 */ /* 0x000fe4000fffe0ff */
[----:B------:R-:W-:Y:S01]  /*26d0*/  @UP2 UIADD3 UR41, UPT, UPT, UR37, URZ, URZ ;  /* 0x000000ff25292290 */ /* 0x000fe2000fffe0ff */
[----:B------:R-:W-:Y:S01]  /*26e0*/  UMOV UR54, 0x0 ;  /* 0x0000000000367882 */ /* 0x000fe20000000000 */
[----:B------:R-:W-:Y:S02]  /*26f0*/  UMOV UR55, 0x10000000 ;  /* 0x1000000000377882 */ /* 0x000fe40000000000 */
[----:B------:R-:W-:Y:S01]  /*2700*/  UISETP.NE.AND UP1, UPT, UR41, UR50, UPT ;  /* 0x000000322900728c */ /* 0x000fe2000bf25270 */
[----:B------:R-:W-:Y:S01]  /*2710*/  UMOV UR10, UR27 ;  /* 0x0000001b000a7c82 */ /* 0x000fe20008000000 */
[----:B------:R-:W-:Y:S01]  /*2720*/  UMOV UR26, UR34 ;  /* 0x00000022001a7c82 */ /* 0x000fe20008000000 */
[----:B------:R2:W-:Y:S01]  /*2730*/  UTMALDG.5D.IM2COL.2CTA [UR8], [UR46], UR7, desc[UR54] ;  /* 0x000036082e0073b4 */ /* 0x0005e20008261007 */
[----:B------:R-:W-:Y:S01]  /*2740*/  UMOV UR28, UR36 ;  /* 0x00000024001c7c82 */ /* 0x000fe20008000000 */
[----:B------:R-:W-:Y:S01]  /*2750*/  UMOV UR29, UR37 ;  /* 0x00000025001d7c82 */ /* 0x000fe20008000000 */
[----:B------:R-:W-:Y:S01]  /*2760*/  UMOV UR30, UR38 ;  /* 0x00000026001e7c82 */ /* 0x000fe20008000000 */
[----:B------:R-:W-:Y:S01]  /*2770*/  UMOV UR25, UR9 ;  /* 0x0000000900197c82 */ /* 0x000fe20008000000 */
[----:B------:R-:W-:Y:S01]  /*2780*/  UMOV UR20, UR36 ;  /* 0x0000002400147c82 */ /* 0x000fe20008000000 */
[----:B------:R-:W-:Y:S02]  /*2790*/  USEL UR36, UR48, URZ, UP2 ;  /* 0x000000ff30247287 */ /* 0x000fe40009000000 */
[----:B------:R-:W-:Y:S01]  /*27a0*/  @UP1 UIADD3 UR35, UPT, UPT, UR38, URZ, URZ ;  /* 0x000000ff26231290 */ /* 0x000fe2000fffe0ff */
[----:B------:R4:W-:Y:S01]  /*27b0*/  UTMALDG.5D.2CTA [UR24], [UR42], desc[UR54] ;  /* 0x000036182a0075b4 */ /* 0x0009e20008221000 */
[----:B------:R-:W-:Y:S01]  /*27c0*/  UMOV UR21, UR37 ;  /* 0x0000002500157c82 */ /* 0x000fe20008000000 */
[----:B------:R-:W-:Y:S02]  /*27d0*/  USEL UR37, UR41, URZ, UP1 ;  /* 0x000000ff29257287 */ /* 0x000fe40008800000 */
[----:B------:R-:W-:Y:S01]  /*27e0*/  UISETP.NE.AND UP0, UPT, UR35, UR51, UPT ;  /* 0x000000332300728c */ /* 0x000fe2000bf05270 */
[----:B------:R-:W-:Y:S01]  /*27f0*/  UMOV UR22, UR38 ;  /* 0x0000002600167c82 */ /* 0x000fe20008000000 */
[----:B------:R-:W-:Y:S02]  /*2800*/  UMOV UR17, UR9 ;  /* 0x0000000900117c82 */ /* 0x000fe40008000000 */
[----:B------:R-:W-:Y:S01]  /*2810*/  USEL UR38, UR35, URZ, UP0 ;  /* 0x000000ff23267287 */ /* 0x000fe20008000000 */
[----:B------:R-:W-:Y:S02]  /*2820*/  UMOV UR19, UR27 ;  /* 0x0000001b00137c82 */ /* 0x000fe40008000000 */
[----:B------:R4:W-:Y:S01]  /*2830*/  UTMALDG.5D.2CTA [UR16], [UR42], desc[UR54] ;  /* 0x000036102a0075b4 */ /* 0x0009e20008221000 */
[----:B--2---:R-:W-:Y:S03]  /*2840*/  UIADD3 UR8, UPT, UPT, UR31, 0x1, URZ ;  /* 0x000000011f087890 */ /* 0x004fe6000fffe0ff */
[----:B------:R-:W-:Y:S02]  /*2850*/  @UP0 UIADD3 UR8, UPT, UPT, UR31, URZ, URZ ;  /* 0x000000ff1f080290 */ /* 0x000fe4000fffe0ff */
[----:B------:R-:W-:Y:S02]  /*2860*/  UISETP.GT.U32.AND UP0, UPT, UR49, 0x1, UPT ;  /* 0x000000013100788c */ /* 0x000fe4000bf04070 */
[----:B------:R-:W-:Y:S03]  /*2870*/  UIADD3 UR7, UPT, UPT, UR49, -0x1, URZ ;  /* 0xffffffff31077890 */ /* 0x000fe6000fffe0ff */
[----:B------:R-:W-:Y:S04]  /*2880*/  UMOV UR31, UR8 ;  /* 0x00000008001f7c82 */ /* 0x000fe80008000000 */
[----:B------:R-:W-:Y:S01]  /*2890*/  UMOV UR49, UR7 ;  /* 0x0000000700317c82 */ /* 0x000fe20008000000 */
[----:B------:R-:W-:Y:S01]  /*28a0*/  UMOV UR7, UR44 ;  /* 0x0000002c00077c82 */ /* 0x000fe20008000000 */
[----:B----4-:R-:W-:Y:S05]  /*28b0*/  BRA.U UP0, `(.L_x_36) ;  /* 0xfffffff900d07547 */ /* 0x010fea000b83ffff */
.L_x_30:
[----:B------:R-:W-:Y:S01]  /*28c0*/  SHF.L.U32 R3, R2, 0x1f, RZ ;  /* 0x0000001f02037819 */ /* 0x000fe200000006ff */
[----:B------:R-:W-:-:S03]  /*28d0*/  NOP ;  /* 0x0000000000007918 */ /* 0x000fc60000000000 */
[----:B-12---:R-:W1:Y:S02]  /*28e0*/  SYNCS.PHASECHK.TRANS64.TRYWAIT P0, [UR45+0x110], R3 ;  /* 0x00011003ff0075a7 */ /* 0x006e64000800112d */
[----:B-1----:R-:W-:Y:S05]  /*28f0*/  @!P0 BRA `(.L_x_37) ;  /* 0x0000007400a88947 */ /* 0x002fea0003800000 */
.L_x_154:
[----:B------:R-:W2:Y:S01]  /*2900*/  LDS.128 R4, [UR45+0x150] ;  /* 0x0001502dff047984 */ /* 0x000ea20008000c00 */
[----:B------:R-:W-:Y:S02]  /*2910*/  UIADD3 UR4, UPT, UPT, UR45, 0x118, URZ ;  /* 0x000001182d047890 */ /* 0x000fe4000fffe0ff */
[----:B------:R-:W-:Y:S01]  /*2920*/  UISETP.GE.AND UP0, UPT, UR39, 0x1, UPT ;  /* 0x000000012700788c */ /* 0x000fe2000bf06270 */
[----:B------:R-:W-:Y:S01]  /*2930*/  @!PT LDS RZ, [RZ] ;  /* 0x00000000fffff984 */ /* 0x000fe20000000800 */
[----:B------:R-:W-:Y:S01]  /*2940*/  @!PT LDS RZ, [RZ] ;  /* 0x00000000fffff984 */ /* 0x000fe20000000800 */
[----:B------:R-:W-:Y:S01]  /*2950*/  @!PT LDS RZ, [RZ] ;  /* 0x00000000fffff984 */ /* 0x000fe20000000800 */
[----:B------:R-:W-:Y:S01]  /*2960*/  @!PT LDS RZ, [RZ] ;  /* 0x00000000fffff984 */ /* 0x000fe20000000800 */
[----:B------:R3:W-:Y:S06]  /*2970*/  MEMBAR.ALL.CTA ;  /* 0x0000000000007992 */ /* 0x0007ec0000008000 */
[----:B---3--:R-:W3:Y:S01]  /*2980*/  FENCE.VIEW.ASYNC.S ;  /* 0x00000000000073c6 */ /* 0x008ee20000000000 */
[----:B------:R-:W-:-:S09]  /*2990*/  UPRMT UR4, URZ, 0x654, UR4 ;  /* 0x00000654ff047896 */ /* 0x000fd20008000004 */
[----:B---3--:R-:W-:Y:S01]  /*29a0*/  SYNCS.ARRIVE.TRANS64.RED.A1T0 RZ, [UR4], RZ ;  /* 0x000000ffffff79a7 */ /* 0x008fe20008100404 */
[----:B--2---:R-:W-:-:S13]  /*29b0*/  LOP3.LUT P0, RZ, R6, 0x1, RZ, 0xc0, !PT ;  /* 0x0000000106ff7812 */ /* 0x004fda000780c0ff */
[----:B------:R-:W-:Y:S01]  /*29c0*/  VOTEU.ANY UP1, P0 ;  /* 0x0000000000ff7886 */ /* 0x000fe20000020100 */
[----:B------:R-:W-:-:S13]  /*29d0*/  PLOP3.LUT P0, PT, PT, PT, UP1, 0x80, 0x8 ;  /* 0x000000000008781c */ /* 0x000fda0003f0f018 */
[----:B-1----:R-:W-:Y:S02]  /*29e0*/  @P0 MOV R0, R4 ;  /* 0x0000000400000202 */ /* 0x002fe40000000f00 */
[----:B------:R-:W-:Y:S02]  /*29f0*/  @P0 LOP3.LUT R4, R5, 0xffff, RZ, 0xc0, !PT ;  /* 0x0000ffff05040812 */ /* 0x000fe400078ec0ff */
[----:B------:R-:W-:Y:S02]  /*2a00*/  @P0 R2UR UR6, R0 ;  /* 0x00000000000602ca */ /* 0x000fe400000e0000 */
[----:B------:R-:W-:-:S11]  /*2a10*/  @P0 R2UR UR5, R4 ;  /* 0x00000000040502ca */ /* 0x000fd600000e0000 */
[----:B------:R-:W-:Y:S02]  /*2a20*/  @UP1 UMOV UR59, UR6 ;  /* 0x00000006003b1c82 */ /* 0x000fe40008000000 */
[----:B------:R-:W-:Y:S01]  /*2a30*/  @UP1 UMOV UR58, UR5 ;  /* 0x00000005003a1c82 */ /* 0x000fe20008000000 */
[----:B------:R-:W-:Y:S05]  /*2a40*/  BRA.U !UP0, `(.L_x_38) ;  /* 0x0000000108d47547 */ /* 0x000fea000b800000 */
[----:B------:R-:W1:Y:S01]  /*2a50*/  LDCU.128 UR16, c[0x0][0xc10] ;  /* 0x00018200ff1077ac */ /* 0x000e620008000c00 */
[----:B------:R-:W2:Y:S01]  /*2a60*/  LDCU UR21, c[0x0][0xc20] ;  /* 0x00018400ff1577ac */ /* 0x000ea20008000800 */
[----:B------:R-:W3:Y:S01]  /*2a70*/  LDCU UR20, c[0x0][0xc0c] ;  /* 0x00018180ff1477ac */ /* 0x000ee20008000800 */
[----:B------:R-:W4:Y:S01]  /*2a80*/  LDCU.64 UR12, c[0x0][0xc28] ;  /* 0x00018500ff0c77ac */ /* 0x000f220008000a00 */
[----:B------:R-:W-:Y:S02]  /*2a90*/  UISETP.NE.AND UP3, UPT, UR39, 0x1, UPT ;  /* 0x000000012700788c */ /* 0x000fe4000bf65270 */
[----:B-1----:R-:W-:Y:S02]  /*2aa0*/  UIMAD.WIDE.U32 UR4, UR62, UR19, URZ ;  /* 0x000000133e0472a5 */ /* 0x002fe4000f8e00ff */
[----:B------:R-:W-:Y:S02]  /*2ab0*/  UIMAD.WIDE.U32 UR6, UR63, UR16, URZ ;  /* 0x000000103f0672a5 */ /* 0x000fe4000f8e00ff */
[----:B------:R-:W-:-:S02]  /*2ac0*/  UISETP.NE.AND UP0, UPT, UR18, 0x1, UPT ;  /* 0x000000011200788c */ /* 0x000fc4000bf05270 */
[----:B------:R-:W-:Y:S01]  /*2ad0*/  UIMAD.WIDE.U32 UR14, UR58, UR19, URZ ;  /* 0x000000133a0e72a5 */ /* 0x000fe2000f8e00ff */
[----:B------:R-:W-:Y:S01]  /*2ae0*/  UMOV UR4, UR5 ;  /* 0x0000000500047c82 */ /* 0x000fe20008000000 */
[----:B---3--:R-:W-:Y:S02]  /*2af0*/  UISETP.NE.AND UP2, UPT, UR20, 0x1, UPT ;  /* 0x000000011400788c */ /* 0x008fe4000bf45270 */
[----:B--2---:R-:W-:Y:S02]  /*2b00*/  USHF.R.U32.HI UR5, URZ, UR21, UR4 ;  /* 0x00000015ff057299 */ /* 0x004fe40008011604 */
[----:B------:R-:W-:Y:S01]  /*2b10*/  UIMAD.WIDE.U32 UR10, UR59, UR16, URZ ;  /* 0x000000103b0a72a5 */ /* 0x000fe2000f8e00ff */
[----:B------:R-:W-:Y:S01]  /*2b20*/  UMOV UR4, UR7 ;  /* 0x0000000700047c82 */ /* 0x000fe20008000000 */
[----:B------:R-:W-:Y:S02]  /*2b30*/  USEL UR5, UR62, UR5, !UP0 ;  /* 0x000000053e057287 */ /* 0x000fe4000c000000 */
[----:B------:R-:W-:-:S02]  /*2b40*/  USHF.R.U32.HI UR4, URZ, UR17, UR4 ;  /* 0x00000011ff047299 */ /* 0x000fc40008011604 */
[----:B----4-:R-:W-:Y:S02]  /*2b50*/  UIMAD.WIDE.U32 UR8, UR5, UR12, URZ ;  /* 0x0000000c050872a5 */ /* 0x010fe4000f8e00ff */
[----:B------:R-:W-:Y:S01]  /*2b60*/  USEL UR6, UR63, UR4, !UP2 ;  /* 0x000000043f067287 */ /* 0x000fe2000d000000 */
[----:B------:R-:W-:Y:S02]  /*2b70*/  UMOV UR10, UR11 ;  /* 0x0000000b000a7c82 */ /* 0x000fe40008000000 */
[----:B------:R-:W-:Y:S01]  /*2b80*/  UMOV UR4, UR15 ;  /* 0x0000000f00047c82 */ /* 0x000fe20008000000 */
[----:B------:R-:W-:Y:S01]  /*2b90*/  UIMAD.WIDE.U32 UR14, UR6, UR12, URZ ;  /* 0x0000000c060e72a5 */ /* 0x000fe2000f8e00ff */
[----:B------:R-:W-:Y:S01]  /*2ba0*/  UMOV UR8, UR9 ;  /* 0x0000000900087c82 */ /* 0x000fe20008000000 */
[----:B------:R-:W-:Y:S02]  /*2bb0*/  USHF.R.U32.HI UR4, URZ, UR21, UR4 ;  /* 0x00000015ff047299 */ /* 0x000fe40008011604 */
[----:B------:R-:W-:-:S03]  /*2bc0*/  @UP3 USHF.R.U32.HI UR5, URZ, UR13, UR8 ;  /* 0x0000000dff053299 */ /* 0x000fc60008011608 */
[----:B------:R-:W-:Y:S01]  /*2bd0*/  UMOV UR7, UR15 ;  /* 0x0000000f00077c82 */ /* 0x000fe20008000000 */
[----:B------:R-:W-:Y:S02]  /*2be0*/  USHF.R.U32.HI UR17, URZ, UR17, UR10 ;  /* 0x00000011ff117299 */ /* 0x000fe4000801160a */
[----:B------:R-:W-:Y:S02]  /*2bf0*/  @UP3 USHF.R.U32.HI UR6, URZ, UR13, UR7 ;  /* 0x0000000dff063299 */ /* 0x000fe40008011607 */
[----:B------:R-:W-:Y:S02]  /*2c00*/  USEL UR4, UR58, UR4, !UP0 ;  /* 0x000000043a047287 */ /* 0x000fe4000c000000 */
[----:B------:R-:W-:Y:S02]  /*2c10*/  UIMAD UR7, UR39, UR5, URZ ;  /* 0x00000005270772a4 */ /* 0x000fe4000f8e02ff */
[----:B------:R-:W-:Y:S02]  /*2c20*/  USEL UR5, UR59, UR17, !UP2 ;  /* 0x000000113b057287 */ /* 0x000fe4000d000000 */
[----:B------:R-:W-:-:S02]  /*2c30*/  UIMAD UR10, UR39, UR6, URZ ;  /* 0x00000006270a72a4 */ /* 0x000fc4000f8e02ff */
[----:B------:R-:W-:Y:S02]  /*2c40*/  UISETP.GE.AND UP0, UPT, UR4, UR7, UPT ;  /* 0x000000070400728c */ /* 0x000fe4000bf06270 */
[----:B------:R-:W-:Y:S02]  /*2c50*/  UIMAD.WIDE.U32 UR8, UR4, UR12, URZ ;  /* 0x0000000c040872a5 */ /* 0x000fe4000f8e00ff */
[----:B------:R-:W-:Y:S02]  /*2c60*/  UISETP.GE.OR UP0, UPT, UR5, UR10, UP0 ;  /* 0x0000000a0500728c */ /* 0x000fe40008706670 */
[----:B------:R-:W-:-:S03]  /*2c70*/  UIMAD.WIDE.U32 UR10, UR5, UR12, URZ ;  /* 0x0000000c050a72a5 */ /* 0x000fc6000f8e00ff */
[----:B------:R-:W-:Y:S01]  /*2c80*/  UMOV UR7, UR9 ;  /* 0x0000000900077c82 */ /* 0x000fe20008000000 */
[----:B------:R-:W-:Y:S02]  /*2c90*/  UIADD3 UR9, UPT, UPT, -UR4, URZ, URZ ;  /* 0x000000ff04097290 */ /* 0x000fe4000fffe1ff */
[----:B------:R-:W-:Y:S02]  /*2ca0*/  USHF.R.U32.HI UR7, URZ, UR13, UR7 ;  /* 0x0000000dff077299 */ /* 0x000fe40008011607 */
[----:B------:R-:W-:Y:S02]  /*2cb0*/  UIMAD UR10, UR18, UR9, UR58 ;  /* 0x00000009120a72a4 */ /* 0x000fe4000f8e023a */
[----:B------:R-:W-:Y:S01]  /*2cc0*/  USEL UR7, UR4, UR7, !UP3 ;  /* 0x0000000704077287 */ /* 0x000fe2000d800000 */
[----:B------:R-:W-:Y:S01]  /*2cd0*/  @!UP0 UMOV UR8, UR11 ;  /* 0x0000000b00088c82 */ /* 0x000fe20008000000 */
[----:B------:R-:W-:Y:S02]  /*2ce0*/  UIADD3 UR11, UPT, UPT, -UR5, URZ, URZ ;  /* 0x000000ff050b7290 */ /* 0x000fe4000fffe1ff */
[----:B------:R-:W-:-:S02]  /*2cf0*/  @!UP0 USHF.R.U32.HI UR8, URZ, UR13, UR8 ;  /* 0x0000000dff088299 */ /* 0x000fc40008011608 */
[----:B------:R-:W-:Y:S02]  /*2d00*/  UIADD3 UR9, UPT, UPT, -UR7, URZ, URZ ;  /* 0x000000ff07097290 */ /* 0x000fe4000fffe1ff */
[----:B------:R-:W-:Y:S02]  /*2d10*/  @!UP0 USEL UR8, UR5, UR8, !UP3 ;  /* 0x0000000805088287 */ /* 0x000fe4000d800000 */
[----:B------:R-:W-:Y:S02]  /*2d20*/  UIMAD UR9, UR39, UR9, UR4 ;  /* 0x00000009270972a4 */ /* 0x000fe4000f8e0204 */
[----:B------:R-:W-:Y:S02]  /*2d30*/  @!UP0 UIADD3 UR7, UPT, UPT, UR7, -UR8, URZ ;  /* 0x8000000807078290 */ /* 0x000fe4000fffe0ff */
[----:B------:R-:W-:Y:S02]  /*2d40*/  @!UP0 UIMAD UR8, UR9, UR6, UR8 ;  /* 0x00000006090882a4 */ /* 0x000fe4000f8e0208 */
[----:B------:R-:W-:-:S02]  /*2d50*/  @!UP0 UIMAD UR4, UR39, UR7, UR5 ;  /* 0x00000007270482a4 */ /* 0x000fc4000f8e0205 */
[----:B------:R-:W-:Y:S02]  /*2d60*/  UIMAD UR6, UR20, UR11, UR59 ;  /* 0x0000000b140672a4 */ /* 0x000fe4000f8e023b */
[----:B------:R-:W-:Y:S01]  /*2d70*/  UIMAD UR58, UR4, UR18, UR10 ;  /* 0x00000012043a72a4 */ /* 0x000fe2000f8e020a */
[----:B------:R-:W-:Y:S02]  /*2d80*/  @!UP0 UMOV UR5, UR8 ;  /* 0x0000000800058c82 */ /* 0x000fe40008000000 */
[----:B------:R-:W-:-:S12]  /*2d90*/  UIMAD UR59, UR5, UR20, UR6 ;  /* 0x00000014053b72a4 */ /* 0x000fd8000f8e0206 */
.L_x_38:
[----:B------:R-:W1:Y:S02]  /*2da0*/  LDCU UR4, c[0x0][0xc30] ;  /* 0x00018600ff0477ac */ /* 0x000e640008000800 */
[----:B-1----:R-:W-:-:S09]  /*2db0*/  UISETP.NE.AND UP0, UPT, UR4, 0x1, UPT ;  /* 0x000000010400788c */ /* 0x002fd2000bf05270 */
[----:B------:R-:W-:Y:S05]  /*2dc0*/  BRA.U UP0, `(.L_x_39) ;  /* 0x0000000100447547 */ /* 0x000fea000b800000 */
[----:B------:R-:W1:Y:S01]  /*2dd0*/  LDCU.128 UR8, c[0x0][0xc10] ;  /* 0x00018200ff0877ac */ /* 0x000e620008000c00 */
[----:B------:R-:W2:Y:S01]  /*2de0*/  LDCU UR12, c[0x0][0xc0c] ;  /* 0x00018180ff0c77ac */ /* 0x000ea20008000800 */
[----:B------:R-:W3:Y:S01]  /*2df0*/  LDCU UR13, c[0x0][0xc20] ;  /* 0x00018400ff0d77ac */ /* 0x000ee20008000800 */
[----:B-1----:R-:W-:Y:S02]  /*2e00*/  UIMAD.WIDE.U32 UR6, UR59, UR8, URZ ;  /* 0x000000083b0672a5 */ /* 0x002fe4000f8e00ff */
[----:B------:R-:W-:Y:S02]  /*2e10*/  UIMAD.WIDE.U32 UR4, UR58, UR11, URZ ;  /* 0x0000000b3a0472a5 */ /* 0x000fe4000f8e00ff */
[----:B--2---:R-:W-:Y:S02]  /*2e20*/  UISETP.NE.AND UP2, UPT, UR12, 0x1, UPT ;  /* 0x000000010c00788c */ /* 0x004fe4000bf45270 */
[----:B------:R-:W-:Y:S01]  /*2e30*/  UISETP.NE.AND UP0, UPT, UR10, 0x1, UPT ;  /* 0x000000010a00788c */ /* 0x000fe2000bf05270 */
[----:B------:R-:W-:-:S02]  /*2e40*/  UMOV UR6, UR7 ;  /* 0x0000000700067c82 */ /* 0x000fc40008000000 */
[----:B------:R-:W-:Y:S01]  /*2e50*/  UMOV UR4, UR5 ;  /* 0x0000000500047c82 */ /* 0x000fe20008000000 */
[----:B------:R-:W-:Y:S02]  /*2e60*/  USHF.R.U32.HI UR6, URZ, UR9, UR6 ;  /* 0x00000009ff067299 */ /* 0x000fe40008011606 */
[----:B---3--:R-:W-:Y:S02]  /*2e70*/  USHF.R.U32.HI UR4, URZ, UR13, UR4 ;  /* 0x0000000dff047299 */ /* 0x008fe40008011604 */
[----:B------:R-:W-:Y:S02]  /*2e80*/  USEL UR5, UR59, UR6, !UP2 ;  /* 0x000000063b057287 */ /* 0x000fe4000d000000 */
[----:B------:R-:W-:-:S04]  /*2e90*/  USEL UR4, UR58, UR4, !UP0 ;  /* 0x000000043a047287 */ /* 0x000fc8000c000000 */
[----:B------:R-:W-:Y:S02]  /*2ea0*/  UIADD3 UR6, UPT, UPT, UR5, -UR4, URZ ;  /* 0x8000000405067290 */ /* 0x000fe4000fffe0ff */
[----:B------:R-:W-:Y:S02]  /*2eb0*/  UIADD3 UR4, UPT, UPT, -UR5, UR4, URZ ;  /* 0x0000000405047290 */ /* 0x000fe4000fffe1ff */
[----:B------:R-:W-:Y:S02]  /*2ec0*/  UIMAD UR58, UR6, UR10, UR58 ;  /* 0x0000000a063a72a4 */ /* 0x000fe4000f8e023a */
[----:B------:R-:W-:-:S12]  /*2ed0*/  UIMAD UR59, UR4, UR12, UR59 ;  /* 0x0000000c043b72a4 */ /* 0x000fd8000f8e023b */
.L_x_39:
[----:B------:R-:W-:Y:S01]  /*2ee0*/  R2UR UR5, R65 ;  /* 0x00000000410572ca */ /* 0x000fe200000e0000 */
[----:B------:R-:W-:Y:S01]  /*2ef0*/  UMOV UR27, UR53 ;  /* 0x00000035001b7c82 */ /* 0x000fe20008000000 */
[----:B------:R-:W-:Y:S02]  /*2f00*/  R2UR UR4, R64 ;  /* 0x00000000400472ca */ /* 0x000fe400000e0000 */
[----:B------:R-:W-:Y:S02]  /*2f10*/  PLOP3.LUT P1, PT, PT, PT, PT, 0x80, 0x8 ;  /* 0x000000000008781c */ /* 0x000fe40003f2f070 */
[----:B------:R-:W-:-:S07]  /*2f20*/  LOP3.LUT R2, R2, 0x1, RZ, 0x3c, !PT ;  /* 0x0000000102027812 */ /* 0x000fce00078e3cff */
[----:B------:R-:W-:Y:S02]  /*2f30*/  UIADD3 UR48, UPT, UPT, UR59, UR5, URZ ;  /* 0x000000053b307290 */ /* 0x000fe4000fffe0ff */
[----:B------:R-:W-:Y:S01]  /*2f40*/  UIADD3 UR19, UPT, UPT, UR58, UR4, URZ ;  /* 0x000000043a137290 */ /* 0x000fe2000fffe0ff */
[----:B------:R-:W-:Y:S11]  /*2f50*/  BRA.U UP1, `(.L_x_40) ;  /* 0xffffffe901607547 */ /* 0x000ff6000b83ffff */
[----:B------:R-:W-:Y:S01]  /*2f60*/  UIADD3 UR45, UPT, UPT, UR45, 0x60, URZ ;  /* 0x000000602d2d7890 */ /* 0x000fe2000fffe0ff */
[----:B------:R-:W-:-:S03]  /*2f70*/  MOV R3, UR40 ;  /* 0x0000002800037c02 */ /* 0x000fc60008000f00 */
[----:B------:R-:W-:Y:S01]  /*2f80*/  ULEA UR4, UR44, UR45, 0x3 ;  /* 0x0000002d2c047291 */ /* 0x000fe2000f8e18ff */
[----:B------:R-:W-:-:S08]  /*2f90*/  SHF.L.U32 R3, R3, 0x1f, RZ ;  /* 0x0000001f03037819 */ /* 0x000fd000000006ff */
[----:B------:R-:W1:Y:S02]  /*2fa0*/  SYNCS.PHASECHK.TRANS64.TRYWAIT P0, [UR4], R3 ;  /* 0x00000003ff0075a7 */ /* 0x000e640008001104 */
[----:B-1----:R-:W-:Y:S05]  /*2fb0*/  @!P0 BRA `(.L_x_41) ;  /* 0x0000007000108947 */ /* 0x002fea0003800000 */
.L_x_156:
[----:B------:R-:W-:-:S04]  /*2fc0*/  UIADD3 UR4, UPT, UPT, UR44, 0x1, URZ ;  /* 0x000000012c047890 */ /* 0x000fc8000fffe0ff */
[----:B------:R-:W-:-:S04]  /*2fd0*/  UISETP.NE.AND UP0, UPT, UR4, 0xc, UPT ;  /* 0x0000000c0400788c */ /* 0x000fc8000bf05270 */
[----:B------:R-:W-:Y:S02]  /*2fe0*/  USEL UR5, URZ, 0x1, UP0 ;  /* 0x00000001ff057887 */ /* 0x000fe40008000000 */
[----:B------:R-:W-:Y:S02]  /*2ff0*/  USEL UR4, UR4, URZ, UP0 ;  /* 0x000000ff04047287 */ /* 0x000fe40008000000 */
[----:B------:R-:W-:Y:S02]  /*3000*/  ULOP3.LUT UR6, UR40, UR5, URZ, 0x3c, !UPT ;  /* 0x0000000528067292 */ /* 0x000fe4000f8e3cff */
[----:B------:R-:W-:-:S04]  /*3010*/  ULEA UR5, UR4, UR45, 0x3 ;  /* 0x0000002d04057291 */ /* 0x000fc8000f8e18ff */
[----:B-1----:R-:W-:-:S04]  /*3020*/  MOV R3, UR6 ;  /* 0x0000000600037c02 */ /* 0x002fc80008000f00 */
[----:B------:R-:W-:-:S04]  /*3030*/  SHF.L.U32 R3, R3, 0x1f, RZ ;  /* 0x0000001f03037819 */ /* 0x000fc800000006ff */
[----:B------:R-:W1:Y:S02]  /*3040*/  SYNCS.PHASECHK.TRANS64.TRYWAIT P0, [UR5], R3 ;  /* 0x00000003ff0075a7 */ /* 0x000e640008001105 */
[----:B-1----:R-:W-:Y:S05]  /*3050*/  @!P0 BRA `(.L_x_42) ;  /* 0x0000007000008947 */ /* 0x002fea0003800000 */
.L_x_158:
        /* <DEDUP_REMOVED lines=10> */
.L_x_160:
        /* <DEDUP_REMOVED lines=10> */
.L_x_162:
        /* <DEDUP_REMOVED lines=10> */
.L_x_164:
        /* <DEDUP_REMOVED lines=10> */
.L_x_166:
        /* <DEDUP_REMOVED lines=10> */
.L_x_168:
        /* <DEDUP_REMOVED lines=10> */
.L_x_170:
        /* <DEDUP_REMOVED lines=10> */
.L_x_172:
        /* <DEDUP_REMOVED lines=10> */
.L_x_174:
        /* <DEDUP_REMOVED lines=10> */
.L_x_176:
[----:B------:R-:W-:-:S04]  /*3600*/  UIADD3 UR4, UPT, UPT, UR4, 0x1, URZ ;  /* 0x0000000104047890 */ /* 0x000fc8000fffe0ff */
[----:B------:R-:W-:-:S04]  /*3610*/  UISETP.NE.AND UP0, UPT, UR4, 0xc, UPT ;  /* 0x0000000c0400788c */ /* 0x000fc8000bf05270 */
[----:B------:R-:W-:Y:S02]  /*3620*/  USEL UR5, URZ, 0x1, UP0 ;  /* 0x00000001ff057887 */ /* 0x000fe40008000000 */
[----:B------:R-:W-:Y:S02]  /*3630*/  USEL UR4, UR4, URZ, UP0 ;  /* 0x000000ff04047287 */ /* 0x000fe40008000000 */
[----:B------:R-:W-:Y:S02]  /*3640*/  ULOP3.LUT UR5, UR6, UR5, URZ, 0x3c, !UPT ;  /* 0x0000000506057292 */ /* 0x000fe4000f8e3cff */
[----:B------:R-:W-:-:S04]  /*3650*/  ULEA UR4, UR4, UR45, 0x3 ;  /* 0x0000002d04047291 */ /* 0x000fc8000f8e18ff */
[----:B------:R-:W-:Y:S02]  /*3660*/  IMAD.U32 R2, RZ, RZ, UR5 ;  /* 0x00000005ff027e24 */ /* 0x000fe4000f8e00ff */
[----:B-1----:R-:W-:-:S03]  /*3670*/  MOV R0, UR4 ;  /* 0x0000000400007c02 */ /* 0x002fc60008000f00 */
[----:B------:R-:W-:-:S07]  /*3680*/  SHF.L.U32 R3, R2, 0x1f, RZ ;  /* 0x0000001f02037819 */ /* 0x000fce00000006ff */
.L_x_52:
[----:B-1----:R1:W2:Y:S02]  /*3690*/  SYNCS.PHASECHK.TRANS64.TRYWAIT P0, [R0+URZ], R3 ;  /* 0x00000003000075a7 */ /* 0x0022a400080011ff */
[----:B--2---:R-:W-:Y:S05]  /*36a0*/  @!P0 NANOSLEEP.SYNCS 0x989680 ;  /* 0x009896800000895d */ /* 0x004fea0003900000 */
[----:B------:R-:W2:Y:S02]  /*36b0*/  @!P0 SYNCS.PHASECHK.TRANS64 P0, [R0+URZ], R3 ;  /* 0x00000003000085a7 */ /* 0x000ea400080010ff */
[----:B--2---:R-:W-:Y:S05]  /*36c0*/  @P0 EXIT ;  /* 0x000000000000094d */ /* 0x004fea0003800000 */
[----:B------:R-:W-:Y:S05]  /*36d0*/  BRA `(.L_x_52) ;  /* 0xfffffffc00ec7947 */ /* 0x000fea000383ffff */
.L_x_22:
[----:B------:R-:W2:Y:S02]  /*36e0*/  S2UR UR4, SR_CgaCtaId ;  /* 0x00000000000479c3 */ /* 0x000ea40000008800 */
[----:B--2---:R-:W-:-:S04]  /*36f0*/  UISETP.NE.AND UP0, UPT, UR4, URZ, UPT ;  /* 0x000000ff0400728c */ /* 0x004fc8000bf05270 */
[----:B------:R-:W-:-:S09]  /*3700*/  UISETP.NE.OR UP0, UPT, UR18, 0x1, UP0 ;  /* 0x000000011200788c */ /* 0x000fd20008705670 */
[----:B------:R-:W-:Y:S05]  /*3710*/  BRA.U UP0, `(.L_x_53) ;  /* 0x0000000100b47547 */ /* 0x000fea000b800000 */
[----:B------:R-:W2:Y:S01]  /*3720*/  S2UR UR5, SR_CgaCtaId ;  /* 0x00000000000579c3 */ /* 0x000ea20000008800 */
[----:B------:R-:W-:Y:S01]  /*3730*/  UMOV UR4, 0x400 ;  /* 0x0000040000047882 */ /* 0x000fe20000000000 */
[----:B------:R-:W-:Y:S01]  /*3740*/  HFMA2 R2, -RZ, RZ, 0, 5.9604644775390625e-08 ;  /* 0x00000001ff027431 */ /* 0x000fe200000001ff */
[----:B------:R-:W-:Y:S01]  /*3750*/  ISETP.GE.U32.AND P0, PT, R3, 0x2, PT ;  /* 0x000000020300780c */ /* 0x000fe20003f06070 */
[----:B------:R-:W-:Y:S01]  /*3760*/  IMAD.MOV.U32 R8, RZ, RZ, RZ ;  /* 0x000000ffff087224 */ /* 0x000fe200078e00ff */
[----:B--2---:R-:W-:-:S04]  /*3770*/  ULEA UR4, UR5, UR4, 0x18 ;  /* 0x0000000405047291 */ /* 0x004fc8000f8ec0ff */
[----:B------:R-:W-:Y:S02]  /*3780*/  UIADD3 UR5, UPT, UPT, UR4, 0x118, URZ ;  /* 0x0000011804057890 */ /* 0x000fe4000fffe0ff */
[----:B------:R-:W-:Y:S02]  /*3790*/  UIADD3 UR8, UPT, UPT, UR4, 0x110, URZ ;  /* 0x0000011004087890 */ /* 0x000fe4000fffe0ff */
[----:B------:R-:W-:-:S12]  /*37a0*/  UPRMT UR5, URZ, 0x654, UR5 ;  /* 0x00000654ff057896 */ /* 0x000fd80008000005 */
.L_x_56:
[----:B------:R-:W-:Y:S01]  /*37b0*/  SHF.L.U32 R7, R2, 0x1f, RZ ;  /* 0x0000001f02077819 */ /* 0x000fe200000006ff */
[----:B------:R-:W-:Y:S02]  /*37c0*/  IMAD.U32 R4, RZ, RZ, UR8 ;  /* 0x00000008ff047e24 */ /* 0x000fe4000f8e00ff */
[----:B------:R-:W-:Y:S01]  /*37d0*/  @!P0 IMAD.MOV.U32 R5, RZ, RZ, 0x10 ;  /* 0x00000010ff058424 */ /* 0x000fe200078e00ff */
[----:B------:R-:W2:Y:S02]  /*37e0*/  SYNCS.PHASECHK.TRANS64.TRYWAIT P1, [UR4+0x118], R7 ;  /* 0x00011807ff0075a7 */ /* 0x000ea40008021104 */
[----:B------:R-:W-:-:S04]  /*37f0*/  PRMT R9, R3, 0x654, R4 ;  /* 0x0000065403097816 */ /* 0x000fc80000000004 */
[----:B------:R-:W-:Y:S01]  /*3800*/  SEL R0, R9, R0, !P0 ;  /* 0x0000000009007207 */ /* 0x000fe20004000000 */
[----:B--2---:R-:W-:Y:S06]  /*3810*/  @!P1 BRA `(.L_x_54) ;  /* 0x0000006c00009947 */ /* 0x004fec0003800000 */
.L_x_178:
[----:B------:R-:W-:Y:S01]  /*3820*/  UIADD3 UR6, UPT, UPT, UR4, 0x150, URZ ;  /* 0x0000015004067890 */ /* 0x000fe2000fffe0ff */
[----:B------:R3:W-:Y:S01]  /*3830*/  @!P0 SYNCS.ARRIVE.TRANS64.RED RZ, [R0+URZ], R5 ;  /* 0x0000000500ff89a7 */ /* 0x0007e200080004ff */
[----:B------:R-:W-:Y:S01]  /*3840*/  UIADD3 UR7, UPT, UPT, UR4, 0x110, URZ ;  /* 0x0000011004077890 */ /* 0x000fe2000fffe0ff */
[----:B------:R-:W-:-:S08]  /*3850*/  LOP3.LUT R2, R2, 0x1, RZ, 0x3c, !PT ;  /* 0x0000000102027812 */ /* 0x000fd000078e3cff */
[----:B------:R-:W-:Y:S06]  /*3860*/  UGETNEXTWORKID.BROADCAST [UR6], [UR7] ;  /* 0x00000000060073ca */ /* 0x000fec0008000100 */
[----:B---3--:R-:W-:-:S04]  /*3870*/  SHF.L.U32 R5, R8, 0x1f, RZ ;  /* 0x0000001f08057819 */ /* 0x008fc800000006ff */
[----:B------:R-:W3:Y:S02]  /*3880*/  SYNCS.PHASECHK.TRANS64.TRYWAIT P1, [UR4+0x110], R5 ;  /* 0x00011005ff0075a7 */ /* 0x000ee40008021104 */
[----:B---3--:R-:W-:Y:S05]  /*3890*/  @!P1 BRA `(.L_x_55) ;  /* 0x0000006800f89947 */ /* 0x008fea0003800000 */
.L_x_180:
[----:B--2---:R-:W2:Y:S01]  /*38a0*/  LDS.128 R4, [UR4+0x150] ;  /* 0x00015004ff047984 */ /* 0x004ea20008000c00 */
[----:B------:R-:W-:Y:S01]  /*38b0*/  LOP3.LUT R8, R8, 0x1, RZ, 0x3c, !PT ;  /* 0x0000000108087812 */ /* 0x000fe200078e3cff */
[----:B------:R-:W-:Y:S01]  /*38c0*/  @!PT LDS RZ, [RZ] ;  /* 0x00000000fffff984 */ /* 0x000fe20000000800 */
[----:B------:R-:W-:Y:S01]  /*38d0*/  @!PT LDS RZ, [RZ] ;  /* 0x00000000fffff984 */ /* 0x000fe20000000800 */
[----:B------:R-:W-:Y:S01]  /*38e0*/  @!PT LDS RZ, [RZ] ;  /* 0x00000000fffff984 */ /* 0x000fe20000000800 */
[----:B------:R-:W-:Y:S01]  /*38f0*/  @!PT LDS RZ, [RZ] ;  /* 0x00000000fffff984 */ /* 0x000fe20000000800 */
[----:B------:R3:W-:Y:S06]  /*3900*/  MEMBAR.ALL.CTA ;  /* 0x0000000000007992 */ /* 0x0007ec0000008000 */
[----:B---3--:R-:W3:Y:S02]  /*3910*/  FENCE.VIEW.ASYNC.S ;  /* 0x00000000000073c6 */ /* 0x008ee40000000000 */
[----:B---3--:R-:W-:Y:S01]  /*3920*/  SYNCS.ARRIVE.TRANS64.RED.A1T0 RZ, [UR5], RZ ;  /* 0x000000ffffff79a7 */ /* 0x008fe20008100405 */
[----:B--2---:R-:W-:-:S13]  /*3930*/  LOP3.LUT P1, RZ, R6, 0x1, RZ, 0xc0, !PT ;  /* 0x0000000106ff7812 */ /* 0x004fda000782c0ff */
[----:B------:R-:W-:Y:S05]  /*3940*/  @P1 BRA `(.L_x_56) ;  /* 0xfffffffc00981947 */ /* 0x000fea000383ffff */
[----:B------:R-:W-:-:S04]  /*3950*/  SHF.L.U32 R0, R2, 0x1f, RZ ;  /* 0x0000001f02007819 */ /* 0x000fc800000006ff */
[----:B------:R-:W2:Y:S02]  /*3960*/  SYNCS.PHASECHK.TRANS64 P0, [UR4+0x118], R0 ;  /* 0x00011800ff0075a7 */ /* 0x000ea40008001004 */
[----:B-12---:R-:W-:Y:S05]  /*3970*/  @P0 EXIT ;  /* 0x000000000000094d */ /* 0x006fea0003800000 */
[----:B------:R-:W-:-:S07]  /*3980*/  MOV R0, UR4 ;  /* 0x0000000400007c02 */ /* 0x000fce0008000f00 */
.L_x_57:
[----:B-1----:R-:W-:-:S04]  /*3990*/  SHF.L.U32 R3, R2, 0x1f, RZ ;  /* 0x0000001f02037819 */ /* 0x002fc800000006ff */
[----:B------:R1:W2:Y:S03]  /*39a0*/  SYNCS.PHASECHK.TRANS64.TRYWAIT P0, [R0+URZ+0x118], R3 ;  /* 0x00011803000075a7 */ /* 0x0002a600080011ff */
[----:B--2---:R-:W-:Y:S05]  /*39b0*/  @!P0 NANOSLEEP.SYNCS 0x989680 ;  /* 0x009896800000895d */ /* 0x004fea0003900000 */
[----:B------:R-:W2:Y:S02]  /*39c0*/  @!P0 SYNCS.PHASECHK.TRANS64 P0, [R0+URZ+0x118], R3 ;  /* 0x00011803000085a7 */ /* 0x000ea400080010ff */
[----:B--2---:R-:W-:Y:S05]  /*39d0*/  @P0 EXIT ;  /* 0x000000000000094d */ /* 0x004fea0003800000 */
[----:B------:R-:W-:Y:S05]  /*39e0*/  BRA `(.L_x_57) ;  /* 0xfffffffc00e87947 */ /* 0x000fea000383ffff */
.L_x_53:
[----:B------:R-:W-:Y:S05]  /*39f0*/  BRA.U UP4, `(.L_x_58) ;  /* 0x0000001104a87547 */ /* 0x000fea000b800000 */
[----:B------:R-:W2:Y:S01]  /*3a00*/  S2UR UR4, SR_CgaCtaId ;  /* 0x00000000000479c3 */ /* 0x000ea20000008800 */
[----:B------:R-:W-:Y:S01]  /*3a10*/  UMOV UR5, 0x40 ;  /* 0x0000004000057882 */ /* 0x000fe20000000000 */
[----:B------:R-:W-:Y:S01]  /*3a20*/  NOP ;  /* 0x0000000000007918 */ /* 0x000fe20000000000 */
[----:B------:R-:W-:Y:S01]  /*3a30*/  UMOV UR6, 0x400 ;  /* 0x0000040000067882 */ /* 0x000fe20000000000 */
[----:B--2---:R-:W-:Y:S02]  /*3a40*/  ULEA UR5, UR4, UR5, 0x18 ;  /* 0x0000000504057291 */ /* 0x004fe4000f8ec0ff */
[----:B------:R-:W-:-:S07]  /*3a50*/  ULEA UR6, UR4, UR6, 0x18 ;  /* 0x0000000604067291 */ /* 0x000fce000f8ec0ff */
[----:B------:R-:W2:Y:S02]  /*3a60*/  LDS.U8 R3, [UR5+0x1c] ;  /* 0x00001c05ff037984 */ /* 0x000ea40008000000 */
[----:B--2---:R-:W-:-:S13]  /*3a70*/  ISETP.NE.AND P0, PT, R3, RZ, PT ;  /* 0x000000ff0300720c */ /* 0x004fda0003f05270 */
[----:B------:R-:W-:Y:S05]  /*3a80*/  @P0 BRA `(.L_x_59) ;  /* 0x0000000400080947 */ /* 0x000fea0003800000 */
[----:B------:R-:W-:Y:S02]  /*3a90*/  UISETP.NE.U32.AND UP1, UPT, UR38, 0x1, UPT ;  /* 0x000000012600788c */ /* 0x000fe4000bf25070 */
[----:B------:R-:W-:-:S07]  /*3aa0*/  UIADD3 UR7, UPT, UPT, UR5, 0x8, URZ ;  /* 0x0000000805077890 */ /* 0x000fce000fffe0ff */
[----:B------:R-:W-:Y:S05]  /*3ab0*/  BRA.U !UP1, `(.L_x_60) ;  /* 0x00000001099c7547 */ /* 0x000fea000b800000 */
[----:B------:R-:W-:Y:S01]  /*3ac0*/  ELECT P0, URZ, PT ;  /* 0x0000000000ff782f */ /* 0x000fe20003800000 */
[----:B------:R-:W-:-:S12]  /*3ad0*/  BSSY B0, `(.L_x_60) ;  /* 0x0000025000007945 */ /* 0x000fd80003800000 */
[----:B------:R-:W-:Y:S05]  /*3ae0*/  @!P0 BRA `(.L_x_61) ;  /* 0x00000000008c8947 */ /* 0x000fea0003800000 */
[----:B------:R-:W-:-:S05]  /*3af0*/  UMOV UR4, 0x10 ;  /* 0x0000001000047882 */ /* 0x000fca0000000000 */
[----:B------:R-:W-:Y:S04]  /*3b00*/  DEPBAR.LE SB2, 0x36 ;  /* 0x0000ad800000791a */ /* 0x000fe80000000000 */
[----:B------:R-:W2:Y:S02]  /*3b10*/  UTCATOMSWS.2CTA.FIND_AND_SET.ALIGN UP0, UR4, UR4 ;  /* 0x00000004000475e3 */ /* 0x000ea40008200800 */
[----:B--2---:R-:W-:Y:S01]  /*3b20*/  MOV R10, UR4 ;  /* 0x00000004000a7c02 */ /* 0x004fe20008000f00 */
[----:B------:R-:W-:Y:S06]  /*3b30*/  BRA.U UP0, `(.L_x_62) ;  /* 0x0000000100187547 */ /* 0x000fec000b800000 */
.L_x_63:
[----:B------:R-:W-:Y:S05]  /*3b40*/  NANOSLEEP 0x64 ;  /* 0x000000640000795d */ /* 0x000fea0003800000 */
[----:B------:R-:W-:-:S05]  /*3b50*/  UMOV UR4, 0x10 ;  /* 0x0000001000047882 */ /* 0x000fca0000000000 */
[----:B------:R-:W-:Y:S04]  /*3b60*/  DEPBAR.LE SB2, 0x36 ;  /* 0x0000ad800000791a */ /* 0x000fe80000000000 */
[----:B------:R-:W2:Y:S02]  /*3b70*/  UTCATOMSWS.2CTA.FIND_AND_SET.ALIGN UP0, UR4, UR4 ;  /* 0x00000004000475e3 */ /* 0x000ea40008200800 */
[----:B--2---:R-:W-:Y:S01]  /*3b80*/  MOV R10, UR4 ;  /* 0x00000004000a7c02 */ /* 0x004fe20008000f00 */
[----:B------:R-:W-:Y:S05]  /*3b90*/  BRA.U !UP0, `(.L_x_63) ;  /* 0xfffffffd08e87547 */ /* 0x000fea000b83ffff */
.L_x_62:
[----:B------:R-:W2:Y:S01]  /*3ba0*/  LDS R6, [UR5+0x10] ;  /* 0x00001005ff067984 */ /* 0x000ea20008000800 */
[----:B------:R-:W-:Y:S01]  /*3bb0*/  IMAD.U32 R3, RZ, RZ, UR6 ;  /* 0x00000006ff037e24 */ /* 0x000fe2000f8e00ff */
[----:B------:R-:W-:-:S03]  /*3bc0*/  MOV R4, UR37 ;  /* 0x0000002500047c02 */ /* 0x000fc60008000f00 */
[----:B------:R-:W-:Y:S01]  /*3bd0*/  VIADD R3, R3, 0x160 ;  /* 0x0000016003037836 */ /* 0x000fe20000000000 */
[----:B--2---:R-:W-:-:S04]  /*3be0*/  SHF.L.U32 R6, R6, 0x1f, RZ ;  /* 0x0000001f06067819 */ /* 0x004fc800000006ff */
[----:B------:R-:W2:Y:S02]  /*3bf0*/  SYNCS.PHASECHK.TRANS64.TRYWAIT P0, [UR5+0x8], R6 ;  /* 0x00000806ff0075a7 */ /* 0x000ea40008001105 */
[----:B--2---:R-:W-:Y:S05]  /*3c00*/  @P0 BRA `(.L_x_64) ;  /* 0x0000000000080947 */ /* 0x004fea0003800000 */
[----:B------:R-:W2:Y:S02]  /*3c10*/  SYNCS.PHASECHK.TRANS64.TRYWAIT P0, [UR5+0x8], R6 ;  /* 0x00000806ff0075a7 */ /* 0x000ea40008001105 */
[----:B--2---:R-:W-:Y:S05]  /*3c20*/  @!P0 BRA `(.L_x_65) ;  /* 0x00000068002c8947 */ /* 0x004fea0003800000 */
.L_x_64:
[----:B------:R-:W-:Y:S01]  /*3c30*/  PRMT R4, R4, 0x654, R3 ;  /* 0x0000065404047816 */ /* 0x000fe20000000003 */
[----:B------:R-:W-:Y:S01]  /*3c40*/  HFMA2 R3, -RZ, RZ, 0, 5.9604644775390625e-08 ;  /* 0x00000001ff037431 */ /* 0x000fe200000001ff */
[----:B------:R-:W-:Y:S01]  /*3c50*/  UPRMT UR4, UR37, 0x654, UR7 ;  /* 0x0000065425047896 */ /* 0x000fe20008000007 */
[----:B------:R-:W-:Y:S02]  /*3c60*/  IMAD.MOV.U32 R7, RZ, RZ, 0xffff ;  /* 0x0000ffffff077424 */ /* 0x000fe400078e00ff */
[----:B--2---:R-:W-:Y:S02]  /*3c70*/  IMAD.MOV.U32 R6, RZ, RZ, 0x4 ;  /* 0x00000004ff067424 */ /* 0x004fe400078e00ff */
[----:B------:R-:W-:Y:S01]  /*3c80*/  IMAD.SHL.U32 R9, R10, 0x20, RZ ;  /* 0x000000200a097824 */ /* 0x000fe200078e00ff */
[----:B------:R-:W-:Y:S02]  /*3c90*/  MOV R5, UR4 ;  /* 0x0000000400057c02 */ /* 0x000fe40008000f00 */
[-C--:B------:R-:W-:Y:S01]  /*3ca0*/  SHF.L.U32 R8, R7, R10.reuse, RZ ;  /* 0x0000000a07087219 */ /* 0x080fe200000006ff */
[----:B------:R2:W-:Y:S01]  /*3cb0*/  SYNCS.ARRIVE.TRANS64.RED RZ, [UR4], R6 ;  /* 0x00000006ffff79a7 */ /* 0x0005e20008000404 */
[----:B------:R-:W-:Y:S01]  /*3cc0*/  SHF.L.U32 R7, R3, R10, RZ ;  /* 0x0000000a03077219 */ /* 0x000fe200000006ff */
[----:B------:R2:W-:Y:S04]  /*3cd0*/  STS [UR6+0x160], R9 ;  /* 0x00016009ff007988 */ /* 0x0005e80008000806 */
[----:B------:R2:W-:Y:S04]  /*3ce0*/  STAS [R4.64], R10 ;  /* 0x0000000a04007dbd */ /* 0x0005e8000c0008ff */
[----:B------:R2:W-:Y:S04]  /*3cf0*/  ATOMS.OR RZ, [UR5+0x14], R8 ;  /* 0x00001408ffff798c */ /* 0x0005e8000b000005 */
[----:B------:R2:W-:Y:S04]  /*3d00*/  ATOMS.OR RZ, [UR5+0x18], R7 ;  /* 0x00001807ffff798c */ /* 0x0005e8000b000005 */
[----:B------:R2:W-:Y:S02]  /*3d10*/  ATOMS.XOR RZ, [UR5+0x10], R3 ;  /* 0x00001003ffff798c */ /* 0x0005e4000b800005 */
.L_x_61:
[----:B-1----:R-:W-:Y:S05]  /*3d20*/  BSYNC B0 ;  /* 0x0000000000007941 */ /* 0x002fea0003800000 */
.L_x_60:
[----:B------:R-:W-:Y:S05]  /*3d30*/  BRA.U UP1, `(.L_x_66) ;  /* 0x00000001016c7547 */ /* 0x000fea000b800000 */
[----:B------:R-:W-:-:S03]  /*3d40*/  UMOV UR4, 0xffffffff ;  /* 0xffffffff00047882 */ /* 0x000fc60000000000 */
[----:B------:R-:W-:Y:S05]  /*3d50*/  BRA.DIV UR4, `(.L_x_67) ;  /* 0x0000006604f87947 */ /* 0x000fea000b800000 */
[----:B------:R-:W-:-:S13]  /*3d60*/  ELECT P0, URZ, PT ;  /* 0x0000000000ff782f */ /* 0x000fda0003800000 */
.L_x_183:
[----:B------:R-:W-:Y:S05]  /*3d70*/  @!P0 BRA `(.L_x_66) ;  /* 0x00000000005c8947 */ /* 0x000fea0003800000 */
[----:B--2---:R-:W2:Y:S02]  /*3d80*/  LDS R4, [UR5+0x10] ;  /* 0x00001005ff047984 */ /* 0x004ea40008000800 */
[----:B--2---:R-:W-:-:S04]  /*3d90*/  SHF.L.U32 R4, R4, 0x1f, RZ ;  /* 0x0000001f04047819 */ /* 0x004fc800000006ff */
[----:B------:R-:W2:Y:S02]  /*3da0*/  SYNCS.PHASECHK.TRANS64.TRYWAIT P0, [UR5+0x8], R4 ;  /* 0x00000804ff0075a7 */ /* 0x000ea40008001105 */
[----:B--2---:R-:W-:Y:S05]  /*3db0*/  @P0 BRA `(.L_x_68) ;  /* 0x0000000000080947 */ /* 0x004fea0003800000 */
[----:B------:R-:W2:Y:S02]  /*3dc0*/  SYNCS.PHASECHK.TRANS64.TRYWAIT P0, [UR5+0x8], R4 ;  /* 0x00000804ff0075a7 */ /* 0x000ea40008001105 */
[----:B--2---:R-:W-:Y:S05]  /*3dd0*/  @!P0 BRA `(.L_x_69) ;  /* 0x0000006400fc8947 */ /* 0x004fea0003800000 */
.L_x_68:
[----:B------:R-:W3:Y:S01]  /*3de0*/  LDS R6, [UR6+0x160] ;  /* 0x00016006ff067984 */ /* 0x000ee20008000800 */
[----:B--2---:R-:W-:Y:S02]  /*3df0*/  HFMA2 R3, -RZ, RZ, 0, 5.9604644775390625e-08 ;  /* 0x00000001ff037431 */ /* 0x004fe400000001ff */
[----:B------:R-:W-:Y:S01]  /*3e00*/  IMAD.MOV.U32 R4, RZ, RZ, 0xffff ;  /* 0x0000ffffff047424 */ /* 0x000fe200078e00ff */
[----:B------:R-:W-:Y:S01]  /*3e10*/  UPRMT UR4, UR37, 0x654, UR7 ;  /* 0x0000065425047896 */ /* 0x000fe20008000007 */
[----:B---3--:R-:W-:-:S03]  /*3e20*/  IMAD.SHL.U32 R5, R6, 0x20, RZ ;  /* 0x0000002006057824 */ /* 0x008fc600078e00ff */
[-C--:B------:R-:W-:Y:S02]  /*3e30*/  SHF.L.U32 R4, R4, R6.reuse, RZ ;  /* 0x0000000604047219 */ /* 0x080fe400000006ff */
[----:B------:R-:W-:Y:S01]  /*3e40*/  SHF.L.U32 R6, R3, R6, RZ ;  /* 0x0000000603067219 */ /* 0x000fe200000006ff */
[----:B------:R3:W-:Y:S04]  /*3e50*/  STS [UR6+0x160], R5 ;  /* 0x00016005ff007988 */ /* 0x0007e80008000806 */
[----:B------:R3:W-:Y:S04]  /*3e60*/  ATOMS.OR RZ, [UR5+0x14], R4 ;  /* 0x00001404ffff798c */ /* 0x0007e8000b000005 */
[----:B------:R3:W-:Y:S01]  /*3e70*/  ATOMS.OR RZ, [UR5+0x18], R6 ;  /* 0x00001806ffff798c */ /* 0x0007e2000b000005 */
[----:B------:R-:W-:Y:S03]  /*3e80*/  SYNCS.ARRIVE.TRANS64.RED.A1T0 RZ, [UR4], RZ ;  /* 0x000000ffffff79a7 */ /* 0x000fe60008100404 */
[----:B------:R3:W-:Y:S01]  /*3e90*/  ATOMS.XOR RZ, [UR5+0x10], R3 ;  /* 0x00001003ffff798c */ /* 0x0007e2000b800005 */
[----:B------:R-:W-:Y:S05]  /*3ea0*/  BRA `(.L_x_66) ;  /* 0x0000000000107947 */ /* 0x000fea0003800000 */
.L_x_59:
[----:B------:R-:W-:Y:S02]  /*3eb0*/  MOV R3, 0xffffffff ;  /* 0xffffffff00037802 */ /* 0x000fe40000000f00 */
[----:B------:R-:W-:-:S03]  /*3ec0*/  MOV R4, 0x3ef0 ;  /* 0x00003ef000047802 */ /* 0x000fc60000000f00 */
[----:B------:R2:W-:Y:S04]  /*3ed0*/  STS [UR6+0x160], R3 ;  /* 0x00016003ff007988 */ /* 0x0005e80008000806 */
[----:B-12--5:R-:W-:Y:S05]  /*3ee0*/  CALL.REL.NOINC `($__internal_1_$__cuda_sm10x_tcgen05_guardrail_trap_phase_invalid_during_alloc) ;  /* 0x0000006c00ac7944 */ /* 0x026fea0003c00000 */
.L_x_66:
[----:B------:R-:W-:Y:S05]  /*3ef0*/  WARPSYNC.ALL ;  /* 0x0000000000007948 */ /* 0x000fea0003800000 */
[----:B------:R-:W4:Y:S01]  /*3f00*/  S2UR UR20, SR_CgaCtaId ;  /* 0x00000000001479c3 */ /* 0x000f220000008800 */
[----:B------:R-:W-:Y:S01]  /*3f10*/  UMOV UR4, 0x400 ;  /* 0x0000040000047882 */ /* 0x000fe20000000000 */
[----:B------:R-:W-:-:S06]  /*3f20*/  NOP ;  /* 0x0000000000007918 */ /* 0x000fcc0000000000 */
[----:B------:R-:W-:Y:S06]  /*3f30*/  BAR.ARV 0x6, 0xa0 ;  /* 0x0182800000007b1d */ /* 0x000fec0000002000 */
[----:B------:R-:W1:Y:S01]  /*3f40*/  LDCU.64 UR6, c[0x0][0x388] ;  /* 0x00007100ff0677ac */ /* 0x000e620008000a00 */
[----:B------:R-:W-:Y:S01]  /*3f50*/  LOP3.LUT R2, R2, 0xffff, RZ, 0xc0, !PT ;  /* 0x0000ffff02027812 */ /* 0x000fe200078ec0ff */
[----:B--2---:R-:W-:Y:S01]  /*3f60*/  IMAD.MOV.U32 R8, RZ, RZ, 0x1 ;  /* 0x00000001ff087424 */ /* 0x004fe200078e00ff */
[----:B------:R-:W-:Y:S01]  /*3f70*/  LOP3.LUT R0, R0, 0xffff, RZ, 0xc0, !PT ;  /* 0x0000ffff00007812 */ /* 0x000fe200078ec0ff */
[----:B------:R-:W2:Y:S01]  /*3f80*/  LDCU.64 UR8, c[0x0][0x390] ;  /* 0x00007200ff0877ac */ /* 0x000ea20008000a00 */
[----:B------:R-:W-:Y:S01]  /*3f90*/  R2UR UR21, R2 ;  /* 0x00000000021572ca */ /* 0x000fe200000e0000 */
[----:B------:R-:W-:Y:S01]  /*3fa0*/  IMAD.MOV.U32 R2, RZ, RZ, RZ ;  /* 0x000000ffff027224 */ /* 0x000fe200078e00ff */
[----:B------:R-:W-:Y:S01]  /*3fb0*/  R2UR UR35, R0 ;  /* 0x00000000002372ca */ /* 0x000fe200000e0000 */
[----:B------:R-:W-:Y:S01]  /*3fc0*/  IMAD.MOV.U32 R0, RZ, RZ, RZ ;  /* 0x000000ffff007224 */ /* 0x000fe200078e00ff */
[----:B------:R-:W-:Y:S01]  /*3fd0*/  UMOV UR24, URZ ;  /* 0x000000ff00187c82 */ /* 0x000fe20008000000 */
[----:B----4-:R-:W-:Y:S01]  /*3fe0*/  ULEA UR20, UR20, UR4, 0x18 ;  /* 0x0000000414147291 */ /* 0x010fe2000f8ec0ff */
[----:B------:R-:W-:Y:S01]  /*3ff0*/  UMOV UR19, URZ ;  /* 0x000000ff00137c82 */ /* 0x000fe20008000000 */
[----:B------:R-:W-:-:S02]  /*4000*/  UISETP.NE.AND UP3, UPT, UR38, URZ, UPT ;  /* 0x000000ff2600728c */ /* 0x000fc4000bf65270 */
[----:B------:R-:W-:Y:S01]  /*4010*/  UIADD3 UR34, UPT, UPT, UR20, 0x118, URZ ;  /* 0x0000011814227890 */ /* 0x000fe2000fffe0ff */
[----:B------:R-:W-:Y:S01]  /*4020*/  UMOV UR32, 0x0 ;  /* 0x0000000000207882 */ /* 0x000fe20000000000 */
[----:B-1----:R-:W-:-:S03]  /*4030*/  UIADD3 UR4, UPT, UPT, UR6, 0x1f, URZ ;  /* 0x0000001f06047890 */ /* 0x002fc6000fffe0ff */
[----:B---3--:R-:W1:Y:S01]  /*4040*/  LDS R3, [UR20+0x160] ;  /* 0x00016014ff037984 */ /* 0x008e620008000800 */
[----:B------:R-:W-:Y:S01]  /*4050*/  UMOV UR33, 0x8210910 ;  /* 0x0821091000217882 */ /* 0x000fe20000000000 */
[----:B------:R-:W-:Y:S02]  /*4060*/  UPRMT UR34, URZ, 0x654, UR34 ;  /* 0x00000654ff227896 */ /* 0x000fe40008000022 */
[----:B------:R-:W-:Y:S01]  /*4070*/  USHF.R.S32.HI UR5, URZ, 0x1f, UR4 ;  /* 0x0000001fff057899 */ /* 0x000fe20008011404 */
[----:B------:R-:W-:Y:S01]  /*4080*/  UMOV UR30, 0x0 ;  /* 0x00000000001e7882 */ /* 0x000fe20000000000 */
[----:B------:R-:W-:Y:S02]  /*4090*/  UMOV UR31, 0x8210910 ;  /* 0x08210910001f7882 */ /* 0x000fe40000000000 */
[----:B------:R-:W-:Y:S02]  /*40a0*/  ULEA.HI UR4, UR5, UR4, URZ, 0x5 ;  /* 0x0000000405047291 */ /* 0x000fe4000f8f28ff */
[----:B------:R-:W-:-:S02]  /*40b0*/  UIADD3 UR5, UPT, UPT, UR20, 0x8400, URZ ;  /* 0x0000840014057890 */ /* 0x000fc4000fffe0ff */
[----:B------:R-:W-:Y:S02]  /*40c0*/  USHF.R.S32.HI UR4, URZ, 0x5, UR4 ;  /* 0x00000005ff047899 */ /* 0x000fe40008011404 */
[----:B------:R-:W-:Y:S02]  /*40d0*/  USHF.R.U32.HI UR5, URZ, 0x4, UR5 ;  /* 0x00000004ff057899 */ /* 0x000fe40008011605 */
[----:B------:R-:W-:Y:S02]  /*40e0*/  UIMAD UR4, UR4, UR7, URZ ;  /* 0x00000007040472a4 */ /* 0x000fe4000f8e02ff */
[----:B------:R-:W-:Y:S02]  /*40f0*/  ULOP3.LUT UR5, UR5, 0x3fff, URZ, 0xc0, !UPT ;  /* 0x00003fff05057892 */ /* 0x000fe4000f8ec0ff */
[----:B--2---:R-:W-:Y:S02]  /*4100*/  UIMAD UR4, UR4, UR8, URZ ;  /* 0x00000008040472a4 */ /* 0x004fe4000f8e02ff */
[----:B------:R-:W-:-:S02]  /*4110*/  ULOP3.LUT UR22, UR5, 0x10000, URZ, 0xfc, !UPT ;  /* 0x0001000005167892 */ /* 0x000fc4000f8efcff */
[----:B------:R-:W-:Y:S02]  /*4120*/  UIMAD UR9, UR4, UR9, URZ ;  /* 0x00000009040972a4 */ /* 0x000fe4000f8e02ff */
[----:B------:R-:W-:Y:S02]  /*4130*/  UIADD3 UR4, UPT, UPT, UR20, 0x20400, URZ ;  /* 0x0002040014047890 */ /* 0x000fe4000fffe0ff */
[----:B------:R-:W-:Y:S02]  /*4140*/  UIADD3 UR36, UPT, UPT, UR9, -0x1, URZ ;  /* 0xffffffff09247890 */ /* 0x000fe4000fffe0ff */
[----:B------:R-:W-:Y:S02]  /*4150*/  USHF.R.U32.HI UR4, URZ, 0x4, UR4 ;  /* 0x00000004ff047899 */ /* 0x000fe40008011604 */
[----:B------:R-:W-:Y:S02]  /*4160*/  UISETP.GE.AND UP4, UPT, UR9, 0x1, UPT ;  /* 0x000000010900788c */ /* 0x000fe4000bf86270 */
[----:B------:R-:W-:Y:S01]  /*4170*/  ULOP3.LUT UR4, UR4, 0x3fff, URZ, 0xc0, !UPT ;  /* 0x00003fff04047892 */ /* 0x000fe2000f8ec0ff */
[----:B------:R-:W-:Y:S01]  /*4180*/  UMOV UR28, 0x0 ;  /* 0x00000000001c7882 */ /* 0x000fe20000000000 */
[----:B------:R-:W-:-:S02]  /*4190*/  UMOV UR29, 0x8210910 ;  /* 0x08210910001d7882 */ /* 0x000fc40000000000 */
[----:B------:R-:W-:Y:S01]  /*41a0*/  ULOP3.LUT UR23, UR4, 0x1000000, URZ, 0xfc, !UPT ;  /* 0x0100000004177892 */ /* 0x000fe2000f8efcff */
[C---:B-1----:R-:W-:Y:S01]  /*41b0*/  VIADD R5, R3.reuse, 0x40 ;  /* 0x0000004003057836 */ /* 0x042fe20000000000 */
[----:B------:R-:W-:Y:S01]  /*41c0*/  LOP3.LUT R4, R3, 0xffff, RZ, 0xc0, !PT ;  /* 0x0000ffff03047812 */ /* 0x000fe200078ec0ff */
[----:B------:R-:W-:Y:S01]  /*41d0*/  UMOV UR26, 0x0 ;  /* 0x00000000001a7882 */ /* 0x000fe20000000000 */
[----:B------:R-:W-:Y:S02]  /*41e0*/  UMOV UR27, 0x8210910 ;  /* 0x08210910001b7882 */ /* 0x000fe40000000000 */
[----:B------:R-:W-:-:S05]  /*41f0*/  LOP3.LUT R5, R5, 0xffff, RZ, 0xc0, !PT ;  /* 0x0000ffff05057812 */ /* 0x000fca00078ec0ff */
[----:B------:R1:W-:Y:S02]  /*4200*/  STL.64 [R1], R4 ;  /* 0x0000000401007387 */ /* 0x0003e40000100a00 */
.L_x_78:
[----:B-1----:R-:W-:-:S04]  /*4210*/  SHF.L.U32 R5, R2, 0x1f, RZ ;  /* 0x0000001f02057819 */ /* 0x002fc800000006ff */
[----:B------:R-:W1:Y:S02]  /*4220*/  SYNCS.PHASECHK.TRANS64.TRYWAIT P0, [UR20+0x110], R5 ;  /* 0x00011005ff0075a7 */ /* 0x000e640008001114 */
[----:B-1-34-:R-:W-:Y:S05]  /*4230*/  @!P0 BRA `(.L_x_70) ;  /* 0x0000006000fc8947 */ /* 0x01afea0003800000 */
.L_x_185:
[----:B-1----:R-:W1:Y:S01]  /*4240*/  LDS.128 R4, [UR20+0x150] ;  /* 0x00015014ff047984 */ /* 0x002e620008000c00 */
[----:B------:R-:W-:Y:S01]  /*4250*/  ULEA UR25, UR24, UR20, 0x3 ;  /* 0x0000001418197291 */ /* 0x000fe2000f8e18ff */
[----:B------:R-:W-:Y:S01]  /*4260*/  @!PT LDS RZ, [RZ] ;  /* 0x00000000fffff984 */ /* 0x000fe20000000800 */
[----:B------:R-:W-:Y:S01]  /*4270*/  @!PT LDS RZ, [RZ] ;  /* 0x00000000fffff984 */ /* 0x000fe20000000800 */
[----:B------:R-:W-:Y:S01]  /*4280*/  @!PT LDS RZ, [RZ] ;  /* 0x00000000fffff984 */ /* 0x000fe20000000800 */
[----:B------:R-:W-:Y:S01]  /*4290*/  @!PT LDS RZ, [RZ] ;  /* 0x00000000fffff984 */ /* 0x000fe20000000800 */
[----:B------:R2:W-:Y:S06]  /*42a0*/  MEMBAR.ALL.CTA ;  /* 0x0000000000007992 */ /* 0x0005ec0000008000 */
[----:B--2---:R-:W2:Y:S02]  /*42b0*/  FENCE.VIEW.ASYNC.S ;  /* 0x00000000000073c6 */ /* 0x004ea40000000000 */
[----:B--2---:R-:W-:Y:S01]  /*42c0*/  SYNCS.ARRIVE.TRANS64.RED.A1T0 RZ, [UR34], RZ ;  /* 0x000000ffffff79a7 */ /* 0x004fe20008100422 */
[----:B-1----:R-:W-:Y:S01]  /*42d0*/  LOP3.LUT P3, RZ, R6, 0x1, RZ, 0xc0, !PT ;  /* 0x0000000106ff7812 */ /* 0x002fe2000786c0ff */
[----:B------:R-:W-:-:S12]  /*42e0*/  BRA.U UP3, `(.L_x_71) ;  /* 0x00000001030c7547 */ /* 0x000fd8000b800000 */
[----:B------:R-:W-:-:S04]  /*42f0*/  SHF.L.U32 R5, R8, 0x1f, RZ ;  /* 0x0000001f08057819 */ /* 0x000fc800000006ff */
[----:B------:R-:W1:Y:S02]  /*4300*/  SYNCS.PHASECHK.TRANS64.TRYWAIT P0, [UR25+0x130], R5 ;  /* 0x00013005ff0075a7 */ /* 0x000e640008001119 */
[----:B-1----:R-:W-:Y:S05]  /*4310*/  @!P0 BRA `(.L_x_72) ;  /* 0x0000006000dc8947 */ /* 0x002fea0003800000 */
.L_x_71:
[----:B------:R-:W-:Y:S05]  /*4320*/  BRA.U UP3, `(.L_x_73) ;  /* 0x0000000503047547 */ /* 0x000fea000b800000 */
[----:B------:R-:W-:Y:S05]  /*4330*/  BRA.U !UP4, `(.L_x_74) ;  /* 0x000000010cf47547 */ /* 0x000fea000b800000 */
[----:B------:R-:W-:Y:S01]  /*4340*/  ULEA UR4, UR24, UR43, 0x2 ;  /* 0x0000002b18047291 */ /* 0x000fe2000f8e10ff */
[----:B-1----:R-:W-:-:S08]  /*4350*/  SHF.L.U32 R4, R0, 0x1f, RZ ;  /* 0x0000001f00047819 */ /* 0x002fd000000006ff */
[----:B------:R-:W5:Y:S01]  /*4360*/  LDL R5, [UR4] ;  /* 0x00000004ff057983 */ /* 0x000f620008100800 */
[----:B------:R-:W-:Y:S02]  /*4370*/  ULEA UR4, UR19, UR20, 0x3 ;  /* 0x0000001413047291 */ /* 0x000fe4000f8e18ff */
[----:B------:R-:W-:Y:S01]  /*4380*/  UPLOP3.LUT UP2, UPT, UPT, UPT, UPT, 0x40, 0x4 ;  /* 0x000000000004789c */ /* 0x000fe20003f4e870 */
[----:B------:R-:W-:-:S06]  /*4390*/  UMOV UR17, UR36 ;  /* 0x0000002400117c82 */ /* 0x000fcc0008000000 */
[----:B------:R1:W2:Y:S01]  /*43a0*/  SYNCS.PHASECHK.TRANS64.TRYWAIT P2, [UR4], R4 ;  /* 0x00000004ff0075a7 */ /* 0x0002a20008041104 */
[----:B------:R-:W-:-:S05]  /*43b0*/  UMOV UR4, UR19 ;  /* 0x0000001300047c82 */ /* 0x000fca0008000000 */
.L_x_77:
[----:B------:R-:W-:Y:S01]  /*43c0*/  ULEA UR18, UR4, UR20, 0x3 ;  /* 0x0000001404127291 */ /* 0x000fe2000f8e18ff */
[----:B--234-:R-:W-:Y:S11]  /*43d0*/  @P2 BRA `(.L_x_75) ;  /* 0x00000000000c2947 */ /* 0x01cff60003800000 */
[----:B------:R-:W-:Y:S04]  /*43e0*/  SHF.L.U32 R7, R0, 0x1f, RZ ;  /* 0x0000001f00077819 */ /* 0x000fe800000006ff */
[----:B------:R-:W2:Y:S02]  /*43f0*/  SYNCS.PHASECHK.TRANS64.TRYWAIT P0, [UR18], R7 ;  /* 0x00000007ff0075a7 */ /* 0x000ea40008001112 */
[----:B--2---:R-:W-:Y:S05]  /*4400*/  @!P0 BRA `(.L_x_76) ;  /* 0x0000006000b88947 */ /* 0x004fea0003800000 */
.L_x_75:
[----:B------:R-:W-:Y:S01]  /*4410*/  UISETP.NE.AND UP0, UPT, UR17, URZ, UPT ;  /* 0x000000ff1100728c */ /* 0x000fe2000bf05270 */
[----:B------:R-:W-:Y:S01]  /*4420*/  PLOP3.LUT P2, PT, PT, PT, PT, 0x80, 0x8 ;  /* 0x000000000008781c */ /* 0x000fe20003f4f070 */
[----:B------:R-:W-:Y:S02]  /*4430*/  UIADD3 UR5, UPT, UPT, UR4, 0x1, URZ ;  /* 0x0000000104057890 */ /* 0x000fe4000fffe0ff */
[----:B------:R-:W-:Y:S02]  /*4440*/  ULEA UR10, UR4, UR23, 0x9 ;  /* 0x00000017040a7291 */ /* 0x000fe4000f8e48ff */
[----:B------:R-:W-:Y:S01]  /*4450*/  UISETP.NE.AND UP1, UPT, UR5, 0xc, UPT ;  /* 0x0000000c0500788c */ /* 0x000fe2000bf25270 */
[----:B------:R-:W-:Y:S01]  /*4460*/  PLOP3.LUT P0, PT, PT, PT, UP0, 0x80, 0x8 ;  /* 0x000000000008781c */ /* 0x000fe20003f0f008 */
[----:B------:R-:W-:Y:S02]  /*4470*/  ULEA UR14, UR4, UR22, 0x9 ;  /* 0x00000016040e7291 */ /* 0x000fe4000f8e48ff */
[----:B------:R-:W-:Y:S02]  /*4480*/  USEL UR6, URZ, 0x1, UP1 ;  /* 0x00000001ff067887 */ /* 0x000fe40008800000 */
[----:B------:R-:W-:Y:S01]  /*4490*/  USEL UR19, UR5, URZ, UP1 ;  /* 0x000000ff05137287 */ /* 0x000fe20008800000 */
[----:B------:R-:W-:Y:S11]  /*44a0*/  ELECT P1, URZ, PT ;  /* 0x0000000000ff782f */ /* 0x000ff60003820000 */
[----:B------:R-:W-:Y:S02]  /*44b0*/  @!UPT UIADD3 URZ, UPT, UPT, URZ, URZ, URZ ;  /* 0x000000fffffff290 */ /* 0x000fe4000fffe0ff */
[C---:B-----5:R-:W-:Y:S01]  /*44c0*/  @P1 R2UR.BROADCAST UR4, R5.reuse ;  /* 0x00000000050412ca */ /* 0x060fe200008e0000 */
[----:B------:R-:W-:Y:S01]  /*44d0*/  @UP0 ULEA UR5, UR19, UR20, 0x3 ;  /* 0x0000001413050291 */ /* 0x000fe2000f8e18ff */
[----:B------:R-:W-:Y:S01]  /*44e0*/  LOP3.LUT R0, R0, UR6, RZ, 0x3c, !PT ;  /* 0x0000000600007c12 */ /* 0x000fe2000f8e3cff */
[----:B------:R-:W-:Y:S02]  /*44f0*/  UIADD3 UR8, UPT, UPT, UR10, 0x40, URZ ;  /* 0x000000400a087890 */ /* 0x000fe4000fffe0ff */
[----:B------:R-:W-:Y:S01]  /*4500*/  UIADD3 UR6, UPT, UPT, UR14, 0x2, URZ ;  /* 0x000000020e067890 */ /* 0x000fe2000fffe0ff */
[----:B-1----:R-:W-:Y:S01]  /*4510*/  @P0 SHF.L.U32 R4, R0, 0x1f, RZ ;  /* 0x0000001f00040819 */ /* 0x002fe200000006ff */
[----:B------:R-:W-:Y:S01]  /*4520*/  UIADD3 UR12, UPT, UPT, UR10, 0x80, URZ ;  /* 0x000000800a0c7890 */ /* 0x000fe2000fffe0ff */
[----:B------:R-:W-:Y:S02]  /*4530*/  UMOV UR11, 0x20004020 ;  /* 0x20004020000b7882 */ /* 0x000fe40000000000 */
[----:B------:R3:W4:Y:S01]  /*4540*/  @P0 SYNCS.PHASECHK.TRANS64.TRYWAIT P2, [UR5], R4 ;  /* 0x00000004ff0005a7 */ /* 0x0007220008041105 */
[----:B------:R-:W-:Y:S11]  /*4550*/  ELECT P0, URZ, PT ;  /* 0x0000000000ff782f */ /* 0x000ff60003800000 */
[----:B------:R-:W-:Y:S02]  /*4560*/  @!UPT UIADD3 URZ, UPT, UPT, URZ, URZ, URZ ;  /* 0x000000fffffff290 */ /* 0x000fe4000fffe0ff */
[C---:B------:R-:W-:Y:S02]  /*4570*/  @P0 R2UR.BROADCAST UR16, R5.reuse ;  /* 0x00000000051002ca */ /* 0x040fe400008e0000 */
[----:B------:R-:W-:Y:S01]  /*4580*/  ELECT P0, URZ, PT ;  /* 0x0000000000ff782f */ /* 0x000fe20003800000 */
[----:B------:R-:W-:Y:S01]  /*4590*/  UMOV UR15, 0x40004040 ;  /* 0x40004040000f7882 */ /* 0x000fe20000000000 */
[----:B------:R-:W-:Y:S01]  /*45a0*/  UMOV UR9, 0x20004020 ;  /* 0x2000402000097882 */ /* 0x000fe20000000000 */
[----:B------:R1:W-:Y:S01]  /*45b0*/  UTCHMMA.2CTA gdesc[UR14], gdesc[UR10], tmem[UR4], tmem[UR32], idesc[UR33], UP2 ;  /* 0x00ff200a0e0075ea */ /* 0x0003e20009200004 */
[----:B------:R-:W-:Y:S01]  /*45c0*/  UPLOP3.LUT UP2, UPT, UPT, UPT, UPT, 0x80, 0x8 ;  /* 0x000000000008789c */ /* 0x000fe20003f4f070 */
[----:B------:R-:W-:Y:S01]  /*45d0*/  UMOV UR7, 0x40004040 ;  /* 0x4000404000077882 */ /* 0x000fe20000000000 */
[----:B------:R-:W-:Y:S01]  /*45e0*/  UMOV UR13, 0x20004020 ;  /* 0x20004020000d7882 */ /* 0x000fe20000000000 */
[----:B------:R-:W-:Y:S04]  /*45f0*/  UMOV UR5, 0x40004040 ;  /* 0x4000404000057882 */ /* 0x000fe80000000000 */
[----:B------:R2:W-:Y:S01]  /*4600*/  UTCHMMA.2CTA gdesc[UR6], gdesc[UR8], tmem[UR16], tmem[UR30], idesc[UR31], UPT ;  /* 0x00ff1e08060075ea */ /* 0x0005e2000ba00010 */
[----:B-1----:R-:W-:Y:S01]  /*4610*/  UIADD3 UR4, UPT, UPT, UR14, 0x4, URZ ;  /* 0x000000040e047890 */ /* 0x002fe2000fffe0ff */
[C---:B------:R-:W-:Y:S02]  /*4620*/  @P0 R2UR.BROADCAST UR15, R5.reuse ;  /* 0x00000000050f02ca */ /* 0x040fe400008e0000 */
[----:B------:R-:W-:Y:S01]  /*4630*/  ELECT P0, URZ, PT ;  /* 0x0000000000ff782f */ /* 0x000fe20003800000 */
[----:B------:R-:W-:Y:S02]  /*4640*/  UIADD3 UR10, UPT, UPT, UR10, 0xc0, URZ ;  /* 0x000000c00a0a7890 */ /* 0x000fe4000fffe0ff */
[----:B--2---:R-:W-:Y:S10]  /*4650*/  UIADD3 UR6, UPT, UPT, UR14, 0x6, URZ ;  /* 0x000000060e067890 */ /* 0x004ff4000fffe0ff */
[----:B------:R-:W-:Y:S01]  /*4660*/  @P0 R2UR.BROADCAST UR9, R5 ;  /* 0x00000000050902ca */ /* 0x000fe200008e0000 */
[----:B------:R-:W-:Y:S01]  /*4670*/  UIADD3 UR8, UPT, UPT, UR18, 0x60, URZ ;  /* 0x0000006012087890 */ /* 0x000fe2000fffe0ff */
[----:B------:R1:W-:Y:S11]  /*4680*/  UTCHMMA.2CTA gdesc[UR4], gdesc[UR12], tmem[UR15], tmem[UR28], idesc[UR29], UPT ;  /* 0x00ff1c0c040075ea */ /* 0x0003f6000ba0000f */
[----:B------:R3:W-:Y:S01]  /*4690*/  UTCHMMA.2CTA gdesc[UR6], gdesc[UR10], tmem[UR9], tmem[UR26], idesc[UR27], UPT ;  /* 0x00ff1a0a060075ea */ /* 0x0007e2000ba00009 */
[----:B------:R3:W-:Y:S01]  /*46a0*/  UTCBAR.2CTA.MULTICAST [UR8], URZ, UR21 ;  /* 0x000000ff080073e9 */ /* 0x0007e20008200815 */
[----:B-1----:R-:W-:Y:S02]  /*46b0*/  UIADD3 UR4, UPT, UPT, UR17, 0x1, URZ ;  /* 0x0000000111047890 */ /* 0x002fe4000fffe0ff */
[----:B------:R-:W-:Y:S02]  /*46c0*/  UIADD3 UR5, UPT, UPT, UR17, -0x1, URZ ;  /* 0xffffffff11057890 */ /* 0x000fe4000fffe0ff */
[----:B------:R-:W-:Y:S03]  /*46d0*/  UISETP.GT.U32.AND UP0, UPT, UR4, 0x1, UPT ;  /* 0x000000010400788c */ /* 0x000fe6000bf04070 */
[----:B------:R-:W-:Y:S02]  /*46e0*/  UMOV UR4, UR19 ;  /* 0x0000001300047c82 */ /* 0x000fe40008000000 */
[----:B------:R-:W-:Y:S04]  /*46f0*/  UMOV UR17, UR5 ;  /* 0x0000000500117c82 */ /* 0x000fe80008000000 */
[----:B------:R-:W-:Y:S05]  /*4700*/  BRA.U UP0, `(.L_x_77) ;  /* 0xfffffffd002c7547 */ /* 0x000fea000b83ffff */
.L_x_74:
[----:B------:R-:W-:-:S09]  /*4710*/  UIADD3 UR4, UPT, UPT, UR25, 0x120, URZ ;  /* 0x0000012019047890 */ /* 0x000fd2000fffe0ff */
[----:B------:R2:W-:Y:S01]  /*4720*/  UTCBAR.2CTA.MULTICAST [UR4], URZ, UR35 ;  /* 0x000000ff040073e9 */ /* 0x0005e20008200823 */
[----:B------:R-:W-:Y:S02]  /*4730*/  NOP ;  /* 0x0000000000007918 */ /* 0x000fe40000000000 */
.L_x_73:
[----:B--2---:R-:W-:Y:S01]  /*4740*/  UIADD3 UR4, UPT, UPT, UR24, 0x1, URZ ;  /* 0x0000000118047890 */ /* 0x004fe2000fffe0ff */
[----:B------:R-:W-:-:S03]  /*4750*/  LOP3.LUT R2, R2, 0x1, RZ, 0x3c, !PT ;  /* 0x0000000102027812 */ /* 0x000fc600078e3cff */
[----:B------:R-:W-:-:S04]  /*4760*/  UISETP.NE.AND UP0, UPT, UR4, 0x2, UPT ;  /* 0x000000020400788c */ /* 0x000fc8000bf05270 */
[----:B------:R-:W-:Y:S02]  /*4770*/  USEL UR5, URZ, 0x1, UP0 ;  /* 0x00000001ff057887 */ /* 0x000fe40008000000 */
[----:B------:R-:W-:-:S04]  /*4780*/  USEL UR24, UR4, URZ, UP0 ;  /* 0x000000ff04187287 */ /* 0x000fc80008000000 */
[----:B------:R-:W-:Y:S01]  /*4790*/  LOP3.LUT R8, R8, UR5, RZ, 0x3c, !PT ;  /* 0x0000000508087c12 */ /* 0x000fe2000f8e3cff */
[----:B------:R-:W-:Y:S07]  /*47a0*/  @P3 BRA `(.L_x_78) ;  /* 0xfffffff800983947 */ /* 0x000fee000383ffff */
[----:B---3--:R-:W2:Y:S01]  /*47b0*/  S2UR UR8, SR_CgaCtaId ;  /* 0x00000000000879c3 */ /* 0x008ea20000008800 */
[----:B------:R-:W-:Y:S01]  /*47c0*/  ELECT P0, URZ, PT ;  /* 0x0000000000ff782f */ /* 0x000fe20003800000 */
[----:B------:R-:W-:Y:S01]  /*47d0*/  HFMA2 R0, -RZ, RZ, 0, 5.9604644775390625e-08 ;  /* 0x00000001ff007431 */ /* 0x000fe200000001ff */
[----:B------:R-:W-:-:S05]  /*47e0*/  UMOV UR4, 0x40 ;  /* 0x0000004000047882 */ /* 0x000fca0000000000 */
[----:B------:R-:W-:Y:S01]  /*47f0*/  UVIRTCOUNT.DEALLOC.SMPOOL 0x80 ;  /* 0x000000800000784c */ /* 0x000fe20000000000 */
[----:B------:R-:W-:Y:S02]  /*4800*/  UISETP.NE.AND UP0, UPT, UR38, URZ, UPT ;  /* 0x000000ff2600728c */ /* 0x000fe4000bf05270 */
[----:B--2---:R-:W-:-:S09]  /*4810*/  ULEA UR8, UR8, UR4, 0x18 ;  /* 0x0000000408087291 */ /* 0x004fd2000f8ec0ff */
[----:B------:R2:W-:Y:S01]  /*4820*/  @P0 STS.U8 [UR8+0x1c], R0 ;  /* 0x00001c00ff000988 */ /* 0x0005e20008000008 */
[----:B------:R-:W-:Y:S05]  /*4830*/  BRA.U UP0, `(.L_x_79) ;  /* 0x0000000100587547 */ /* 0x000fea000b800000 */
[----:B------:R-:W-:Y:S01]  /*4840*/  UIADD3 UR5, UPT, UPT, UR20, 0x130, URZ ;  /* 0x0000013014057890 */ /* 0x000fe2000fffe0ff */
[----:B-1----:R-:W-:-:S03]  /*4850*/  SHF.L.U32 R5, R8, 0x1f, RZ ;  /* 0x0000001f08057819 */ /* 0x002fc600000006ff */
[----:B------:R-:W-:-:S09]  /*4860*/  ULEA UR4, UR24, UR5, 0x3 ;  /* 0x0000000518047291 */ /* 0x000fd2000f8e18ff */
[----:B------:R-:W1:Y:S02]  /*4870*/  SYNCS.PHASECHK.TRANS64.TRYWAIT P0, [UR4], R5 ;  /* 0x00000005ff0075a7 */ /* 0x000e640008001104 */
[----:B-1----:R-:W-:Y:S05]  /*4880*/  @!P0 BRA `(.L_x_80) ;  /* 0x0000005c00b08947 */ /* 0x002fea0003800000 */
.L_x_189:
[----:B------:R-:W-:-:S04]  /*4890*/  UIADD3 UR4, UPT, UPT, UR24, 0x1, URZ ;  /* 0x0000000118047890 */ /* 0x000fc8000fffe0ff */
[----:B------:R-:W-:-:S04]  /*48a0*/  UISETP.NE.AND UP1, UPT, UR4, 0x2, UPT ;  /* 0x000000020400788c */ /* 0x000fc8000bf25270 */
[----:B------:R-:W-:Y:S02]  /*48b0*/  USEL UR6, URZ, 0x1, UP1 ;  /* 0x00000001ff067887 */ /* 0x000fe40008800000 */
[----:B------:R-:W-:-:S04]  /*48c0*/  USEL UR4, UR4, URZ, UP1 ;  /* 0x000000ff04047287 */ /* 0x000fc80008800000 */
[----:B------:R-:W-:Y:S01]  /*48d0*/  ULEA UR4, UR4, UR5, 0x3 ;  /* 0x0000000504047291 */ /* 0x000fe2000f8e18ff */
[----:B-1----:R-:W-:-:S04]  /*48e0*/  LOP3.LUT R5, R8, UR6, RZ, 0x3c, !PT ;  /* 0x0000000608057c12 */ /* 0x002fc8000f8e3cff */
[----:B------:R-:W-:Y:S01]  /*48f0*/  SHF.L.U32 R5, R5, 0x1f, RZ ;  /* 0x0000001f05057819 */ /* 0x000fe200000006ff */
[----:B--2---:R-:W-:-:S04]  /*4900*/  IMAD.U32 R0, RZ, RZ, UR4 ;  /* 0x00000004ff007e24 */ /* 0x004fc8000f8e00ff */
[----:B------:R1:W2:Y:S03]  /*4910*/  SYNCS.PHASECHK.TRANS64.TRYWAIT P0, [R0+URZ], R5 ;  /* 0x00000005000075a7 */ /* 0x0002a600080011ff */
[----:B--2---:R-:W-:Y:S05]  /*4920*/  @!P0 NANOSLEEP.SYNCS 0x989680 ;  /* 0x009896800000895d */ /* 0x004fea0003900000 */
[----:B------:R-:W2:Y:S02]  /*4930*/  @!P0 SYNCS.PHASECHK.TRANS64 P0, [R0+URZ], R5 ;  /* 0x00000005000085a7 */ /* 0x000ea400080010ff */
[----:B--2---:R-:W-:Y:S05]  /*4940*/  @P0 BRA `(.L_x_81) ;  /* 0x0000000000200947 */ /* 0x004fea0003800000 */
.L_x_82:
[----:B--2---:R2:W3:Y:S02]  /*4950*/  SYNCS.PHASECHK.TRANS64.TRYWAIT P0, [R0+URZ], R5 ;  /* 0x00000005000075a7 */ /* 0x0044e400080011ff */
[----:B---3--:R-:W-:Y:S05]  /*4960*/  @!P0 NANOSLEEP.SYNCS 0x989680 ;  /* 0x009896800000895d */ /* 0x008fea0003900000 */
[----:B------:R-:W3:Y:S02]  /*4970*/  @!P0 SYNCS.PHASECHK.TRANS64 P0, [R0+URZ], R5 ;  /* 0x00000005000085a7 */ /* 0x000ee400080010ff */
[----:B---3--:R-:W-:Y:S05]  /*4980*/  @!P0 BRA `(.L_x_82) ;  /* 0xfffffffc00f08947 */ /* 0x008fea000383ffff */
[----:B------:R-:W-:Y:S05]  /*4990*/  BRA `(.L_x_81) ;  /* 0x00000000000c7947 */ /* 0x000fea0003800000 */
.L_x_79:
[----:B------:R-:W-:-:S04]  /*49a0*/  UIADD3 UR4, UPT, UPT, UR20, 0x140, URZ ;  /* 0x0000014014047890 */ /* 0x000fc8000fffe0ff */
[----:B------:R-:W-:-:S09]  /*49b0*/  UPRMT UR4, UR37, 0x654, UR4 ;  /* 0x0000065425047896 */ /* 0x000fd20008000004 */
[----:B------:R-:W-:Y:S03]  /*49c0*/  SYNCS.ARRIVE.TRANS64.RED.A1T0 RZ, [UR4], RZ ;  /* 0x000000ffffff79a7 */ /* 0x000fe60008100404 */
.L_x_81:
[----:B-12---:R-:W-:Y:S01]  /*49d0*/  SHF.L.U32 R5, RZ, 0x1f, RZ ;  /* 0x0000001fff057819 */ /* 0x006fe200000006ff */
[----:B------:R-:W-:Y:S01]  /*49e0*/  UIADD3 UR4, UPT, UPT, UR20, 0x140, URZ ;  /* 0x0000014014047890 */ /* 0x000fe2000fffe0ff */
[----:B------:R-:W-:Y:S02]  /*49f0*/  PLOP3.LUT P0, PT, PT, PT, UP0, 0x80, 0x8 ;  /* 0x000000000008781c */ /* 0x000fe40003f0f008 */
[----:B------:R-:W1:Y:S02]  /*4a00*/  SYNCS.PHASECHK.TRANS64.TRYWAIT P1, [UR20+0x140], R5 ;  /* 0x00014005ff0075a7 */ /* 0x000e640008021114 */
[----:B-1----:R-:W-:Y:S09]  /*4a10*/  @!P1 BRA `(.L_x_83) ;  /* 0x0000005c00649947 */ /* 0x002ff20003800000 */
.L_x_191:
[----:B------:R-:W-:Y:S01]  /*4a20*/  @!UP0 UPRMT UR4, UR37, 0x654, UR4 ;  /* 0x0000065425048896 */ /* 0x000fe20008000004 */
[----:B------:R-:W-:Y:S01]  /*4a30*/  LOP3.LUT R2, R3, 0xffff, RZ, 0xc0, !PT ;  /* 0x0000ffff03027812 */ /* 0x000fe200078ec0ff */
[----:B------:R-:W-:Y:S02]  /*4a40*/  IMAD.MOV.U32 R3, RZ, RZ, 0xffff ;  /* 0x0000ffffff037424 */ /* 0x000fe400078e00ff */
[----:B-1----:R-:W-:Y:S01]  /*4a50*/  IMAD.MOV.U32 R5, RZ, RZ, 0x1 ;  /* 0x00000001ff057424 */ /* 0x002fe200078e00ff */
[----:B------:R-:W-:-:S04]  /*4a60*/  SHF.R.U32.HI R2, RZ, 0x5, R2 ;  /* 0x00000005ff027819 */ /* 0x000fc80000011602 */
[----:B------:R-:W-:Y:S01]  /*4a70*/  @!P0 SYNCS.ARRIVE.TRANS64.RED.A1T0 RZ, [UR4], RZ ;  /* 0x000000ffffff89a7 */ /* 0x000fe20008100404 */
[----:B------:R-:W-:Y:S01]  /*4a80*/  NOP ;  /* 0x0000000000007918 */ /* 0x000fe20000000000 */
[----:B------:R-:W1:Y:S01]  /*4a90*/  LDS R0, [UR8+0x14] ;  /* 0x00001408ff007984 */ /* 0x000e620008000800 */
[-C--:B------:R-:W-:Y:S02]  /*4aa0*/  SHF.L.U32 R3, R3, R2.reuse, RZ ;  /* 0x0000000203037219 */ /* 0x080fe400000006ff */
[----:B------:R-:W-:Y:S02]  /*4ab0*/  SHF.L.U32 R5, R5, R2, RZ ;  /* 0x0000000205057219 */ /* 0x000fe400000006ff */
[----:B-1----:R-:W-:-:S04]  /*4ac0*/  LOP3.LUT R0, R0, R3, RZ, 0xc0, !PT ;  /* 0x0000000300007212 */ /* 0x002fc800078ec0ff */
[----:B------:R-:W-:-:S13]  /*4ad0*/  ISETP.NE.AND P0, PT, R0, R3, PT ;  /* 0x000000030000720c */ /* 0x000fda0003f05270 */
[----:B------:R-:W-:Y:S05]  /*4ae0*/  @P0 BRA `(.L_x_84) ;  /* 0x00000000005c0947 */ /* 0x000fea0003800000 */
[----:B------:R-:W1:Y:S02]  /*4af0*/  LDS R0, [UR8+0x18] ;  /* 0x00001808ff007984 */ /* 0x000e640008000800 */
[----:B-1----:R-:W-:-:S04]  /*4b00*/  LOP3.LUT R0, R0, R5, RZ, 0xc0, !PT ;  /* 0x0000000500007212 */ /* 0x002fc800078ec0ff */
[----:B------:R-:W-:-:S13]  /*4b10*/  ISETP.NE.AND P0, PT, R0, R5, PT ;  /* 0x000000050000720c */ /* 0x000fda0003f05270 */
[----:B------:R-:W-:Y:S05]  /*4b20*/  @P0 BRA `(.L_x_85) ;  /* 0x0000000000400947 */ /* 0x000fea0003800000 */
[----:B------:R-:W-:Y:S01]  /*4b30*/  R2UR UR4, R3 ;  /* 0x00000000030472ca */ /* 0x000fe200000e0000 */
[----:B------:R-:W1:Y:S01]  /*4b40*/  S2R R2, SR_LANEID ;  /* 0x0000000000027919 */ /* 0x000e620000000000 */
[----:B------:R-:W-:-:S04]  /*4b50*/  LOP3.LUT R5, RZ, R5, RZ, 0x33, !PT ;  /* 0x00000005ff057212 */ /* 0x000fc800078e33ff */
[----:B------:R-:W2:Y:S07]  /*4b60*/  REDUX UR6, R5 ;  /* 0x00000000050673c4 */ /* 0x000eae0000000000 */
[----:B------:R-:W-:-:S03]  /*4b70*/  ULOP3.LUT UR5, URZ, UR4, URZ, 0x33, !UPT ;  /* 0x00000004ff057292 */ /* 0x000fc6000f8e33ff */
[----:B------:R-:W-:Y:S02]  /*4b80*/  VOTEU.ANY UR4, UPT, PT ;  /* 0x0000000000047886 */ /* 0x000fe400038e0100 */
[----:B------:R-:W-:Y:S01]  /*4b90*/  UFLO.U32 UR4, UR4 ;  /* 0x00000004000472bd */ /* 0x000fe200080e0000 */
[----:B------:R-:W-:-:S04]  /*4ba0*/  IMAD.U32 R0, RZ, RZ, UR5 ;  /* 0x00000005ff007e24 */ /* 0x000fc8000f8e00ff */
[----:B------:R-:W3:Y:S02]  /*4bb0*/  REDUX UR7, R0 ;  /* 0x00000000000773c4 */ /* 0x000ee40000000000 */
[----:B------:R1:W-:Y:S02]  /*4bc0*/  UTCATOMSWS.AND URZ, UR5 ;  /* 0x0000000500ff79e3 */ /* 0x0003e40008000000 */
[----:B-1----:R-:W-:Y:S01]  /*4bd0*/  ISETP.EQ.U32.AND P0, PT, R2, UR4, PT ;  /* 0x0000000402007c0c */ /* 0x002fe2000bf02070 */
[----:B--2---:R-:W-:Y:S02]  /*4be0*/  IMAD.U32 R2, RZ, RZ, UR6 ;  /* 0x00000006ff027e24 */ /* 0x004fe4000f8e00ff */
[----:B---3--:R-:W-:-:S10]  /*4bf0*/  IMAD.U32 R3, RZ, RZ, UR7 ;  /* 0x00000007ff037e24 */ /* 0x008fd4000f8e00ff */
[----:B------:R1:W-:Y:S04]  /*4c00*/  @P0 ATOMS.AND RZ, [UR8+0x14], R3 ;  /* 0x00001403ffff098c */ /* 0x0003e8000a800008 */
[----:B------:R1:W-:Y:S01]  /*4c10*/  @P0 ATOMS.AND RZ, [UR8+0x18], R2 ;  /* 0x00001802ffff098c */ /* 0x0003e2000a800008 */
[----:B------:R-:W-:Y:S05]  /*4c20*/  BRA `(.L_x_86) ;  /* 0x0000000000147947 */ /* 0x000fea0003800000 */
.L_x_85:
[----:B------:R-:W-:Y:S02]  /*4c30*/  MOV R2, 0x4c50 ;  /* 0x00004c5000027802 */ /* 0x000fe40000000f00 */
[----:B----45:R-:W-:Y:S05]  /*4c40*/  CALL.REL.NOINC `($__internal_0_$__cuda_sm10x_tcgen05_guardrail_trap_col_being_dealloced_not_returned_by_alloc) ;  /* 0x0000006000487944 */ /* 0x030fea0003c00000 */
[----:B------:R-:W-:Y:S05]  /*4c50*/  BRA `(.L_x_86) ;  /* 0x0000000000087947 */ /* 0x000fea0003800000 */
.L_x_84:
[----:B------:R-:W-:Y:S02]  /*4c60*/  MOV R2, 0x4c80 ;  /* 0x00004c8000027802 */ /* 0x000fe40000000f00 */
[----:B----45:R-:W-:Y:S05]  /*4c70*/  CALL.REL.NOINC `($__internal_2_$__cuda_sm10x_tcgen05_guardrail_trap_unallocated_columns_being_dealloced) ;  /* 0x0000006000547944 */ /* 0x030fea0003c00000 */
.L_x_86:
[----:B------:R-:W-:Y:S01]  /*4c80*/  NOP ;  /* 0x0000000000007918 */ /* 0x000fe20000000000 */
[----:B------:R-:W-:Y:S05]  /*4c90*/  EXIT ;  /* 0x000000000000794d */ /* 0x000fea0003800000 */
.L_x_58:
[----:B------:R-:W-:-:S09]  /*4ca0*/  UISETP.NE.OR UP0, UPT, UR18, 0x3, !UP3 ;  /* 0x000000031200788c */ /* 0x000fd2000df05670 */
[----:B------:R-:W-:Y:S05]  /*4cb0*/  BRA.U UP0, `(.L_x_87) ;  /* 0x0000001500607547 */ /* 0x000fea000b800000 */
[----:B------:R-:W2:Y:S01]  /*4cc0*/  LDCU.64 UR4, c[0x0][0x988] ;  /* 0x00013100ff0477ac */ /* 0x000ea20008000a00 */
[----:B------:R-:W3:Y:S01]  /*4cd0*/  S2UR UR10, SR_CgaCtaId ;  /* 0x00000000000a79c3 */ /* 0x000ee20000008800 */
[----:B------:R-:W-:Y:S01]  /*4ce0*/  HFMA2 R10, -RZ, RZ, 0, 5.9604644775390625e-08 ;  /* 0x00000001ff0a7431 */ /* 0x000fe200000001ff */
[----:B------:R-:W-:Y:S01]  /*4cf0*/  MOV R8, RZ ;  /* 0x000000ff00087202 */ /* 0x000fe20000000f00 */
[----:B------:R-:W4:Y:S01]  /*4d00*/  LDCU UR49, c[0x0][0x370] ;  /* 0x00006e00ff3177ac */ /* 0x000f220008000800 */
[----:B------:R-:W-:Y:S01]  /*4d10*/  HFMA2 R3, -RZ, RZ, 0, 0.0078125 ;  /* 0x00002000ff037431 */ /* 0x000fe200000001ff */
[----:B------:R-:W4:Y:S03]  /*4d20*/  LDCU.128 UR52, c[0x0][0xc10] ;  /* 0x00018200ff3477ac */ /* 0x000f260008000c00 */
[----:B------:R-:W1:Y:S01]  /*4d30*/  LDC.64 R12, c[0x0][0x348] ;  /* 0x0000d200ff0c7b82 */ /* 0x000e620000000a00 */
[----:B------:R-:W3:Y:S01]  /*4d40*/  LDCU UR44, c[0x0][0x374] ;  /* 0x00006e80ff2c77ac */ /* 0x000ee20008000800 */
[----:B------:R-:W3:Y:S01]  /*4d50*/  LDCU.64 UR46, c[0x0][0x990] ;  /* 0x00013200ff2e77ac */ /* 0x000ee20008000a00 */
[----:B------:R-:W3:Y:S01]  /*4d60*/  LDCU UR31, c[0x0][0xc0c] ;  /* 0x00018180ff1f77ac */ /* 0x000ee20008000800 */
[----:B--2---:R-:W-:Y:S01]  /*4d70*/  UISETP.NE.U32.AND UP0, UPT, UR4, URZ, UPT ;  /* 0x000000ff0400728c */ /* 0x004fe2000bf05070 */
[----:B------:R-:W2:Y:S01]  /*4d80*/  LDCU.128 UR56, c[0x0][0xa80] ;  /* 0x00015000ff3877ac */ /* 0x000ea20008000c00 */
[----:B------:R-:W2:Y:S01]  /*4d90*/  LDCU UR70, c[0x0][0xc20] ;  /* 0x00018400ff4677ac */ /* 0x000ea20008000800 */
[----:B------:R-:W1:Y:S01]  /*4da0*/  LDCU UR4, c[0x0][0xc30] ;  /* 0x00018600ff0477ac */ /* 0x000e620008000800 */
[----:B------:R-:W1:Y:S01]  /*4db0*/  LDCU.128 UR60, c[0x0][0xa90] ;  /* 0x00015200ff3c77ac */ /* 0x000e620008000c00 */
[----:B------:R-:W-:Y:S01]  /*4dc0*/  UMOV UR42, 0x400 ;  /* 0x00000400002a7882 */ /* 0x000fe20000000000 */
[----:B----4-:R-:W-:-:S02]  /*4dd0*/  UIMAD.WIDE.U32 UR6, UR49, UR52, URZ ;  /* 0x00000034310672a5 */ /* 0x010fc4000f8e00ff */
[----:B---3--:R-:W-:Y:S02]  /*4de0*/  UIMAD.WIDE.U32 UR8, UR44, UR55, URZ ;  /* 0x000000372c0872a5 */ /* 0x008fe4000f8e00ff */
[----:B------:R-:W-:Y:S02]  /*4df0*/  UISETP.NE.AND.EX UP6, UPT, UR5, URZ, UPT, UP0 ;  /* 0x000000ff0500728c */ /* 0x000fe4000bfc5300 */
[----:B------:R-:W-:Y:S02]  /*4e00*/  ULEA UR42, UR10, UR42, 0x18 ;  /* 0x0000002a0a2a7291 */ /* 0x000fe4000f8ec0ff */
[----:B------:R-:W-:Y:S02]  /*4e10*/  UISETP.NE.AND UP0, UPT, UR39, 0x1, UPT ;  /* 0x000000012700788c */ /* 0x000fe4000bf05270 */
[----:B------:R-:W-:Y:S02]  /*4e20*/  UISETP.NE.U32.AND UP0, UPT, UR46, URZ, UPT ;  /* 0x000000ff2e00728c */ /* 0x000fe4000bf05070 */
[----:B------:R-:W-:-:S02]  /*4e30*/  UIADD3 UR51, UPT, UPT, UR42, 0xd8, URZ ;  /* 0x000000d82a337890 */ /* 0x000fc4000fffe0ff */
[----:B------:R-:W-:Y:S02]  /*4e40*/  UIADD3 UR50, UPT, UPT, UR42, 0x118, URZ ;  /* 0x000001182a327890 */ /* 0x000fe4000fffe0ff */
[----:B------:R-:W-:Y:S02]  /*4e50*/  UIADD3 UR43, UPT, UPT, UR42, 0xc0, URZ ;  /* 0x000000c02a2b7890 */ /* 0x000fe4000fffe0ff */
[----:B------:R-:W-:Y:S02]  /*4e60*/  UIADD3 UR33, UPT, UPT, UR42, 0xc8, URZ ;  /* 0x000000c82a217890 */ /* 0x000fe4000fffe0ff */
[----:B------:R-:W-:Y:S02]  /*4e70*/  UIADD3 UR25, UPT, UPT, UR42, 0xd0, URZ ;  /* 0x000000d02a197890 */ /* 0x000fe4000fffe0ff */
[----:B------:R-:W-:Y:S02]  /*4e80*/  UISETP.GE.AND UP3, UPT, UR39, 0x1, UPT ;  /* 0x000000012700788c */ /* 0x000fe4000bf66270 */
[----:B------:R-:W-:-:S02]  /*4e90*/  UISETP.NE.AND UP3, UPT, UR31, 0x1, UPT ;  /* 0x000000011f00788c */ /* 0x000fc4000bf65270 */
[----:B------:R-:W-:Y:S01]  /*4ea0*/  UISETP.NE.AND.EX UP5, UPT, UR47, URZ, UPT, UP0 ;  /* 0x000000ff2f00728c */ /* 0x000fe2000bfa5300 */
[----:B------:R-:W-:Y:S01]  /*4eb0*/  UMOV UR68, UR7 ;  /* 0x0000000700447c82 */ /* 0x000fe20008000000 */
[----:B------:R-:W-:Y:S01]  /*4ec0*/  UMOV UR67, UR9 ;  /* 0x0000000900437c82 */ /* 0x000fe20008000000 */
[----:B------:R-:W-:Y:S02]  /*4ed0*/  UISETP.NE.AND UP3, UPT, UR54, 0x1, UPT ;  /* 0x000000013600788c */ /* 0x000fe4000bf65270 */
[----:B--2---:R-:W-:Y:S01]  /*4ee0*/  UISETP.NE.AND UP0, UPT, UR56, 0x1, UPT ;  /* 0x000000013800788c */ /* 0x004fe2000bf05270 */
[----:B------:R-:W2:Y:S01]  /*4ef0*/  LDCU UR71, c[0x0][0xaa0] ;  /* 0x00015400ff4777ac */ /* 0x000ea20008000800 */
[----:B------:R-:W-:Y:S01]  /*4f00*/  UPLOP3.LUT UP2, UPT, UPT, UPT, UPT, 0x40, 0x4 ;  /* 0x000000000004789c */ /* 0x000fe20003f4e870 */
[----:B------:R-:W3:Y:S01]  /*4f10*/  LDCU.64 UR40, c[0x0][0xc28] ;  /* 0x00018500ff2877ac */ /* 0x000ee20008000a00 */
[----:B------:R-:W-:Y:S02]  /*4f20*/  UPRMT UR51, UR10, 0x654, UR51 ;  /* 0x000006540a337896 */ /* 0x000fe40008000033 */
[----:B------:R-:W-:-:S02]  /*4f30*/  UPRMT UR50, URZ, 0x654, UR50 ;  /* 0x00000654ff327896 */ /* 0x000fc40008000032 */
[----:B------:R-:W-:Y:S02]  /*4f40*/  UPRMT UR66, UR10, 0x654, UR43 ;  /* 0x000006540a427896 */ /* 0x000fe4000800002b */
[----:B------:R-:W-:Y:S02]  /*4f50*/  UPRMT UR65, UR10, 0x654, UR33 ;  /* 0x000006540a417896 */ /* 0x000fe40008000021 */
[----:B------:R-:W-:Y:S02]  /*4f60*/  UPRMT UR64, UR10, 0x654, UR25 ;  /* 0x000006540a407896 */ /* 0x000fe40008000019 */
[----:B------:R-:W-:Y:S02]  /*4f70*/  USHF.R.U32.HI UR68, URZ, UR53, UR68 ;  /* 0x00000035ff447299 */ /* 0x000fe40008011644 */
[----:B------:R-:W-:Y:S02]  /*4f80*/  USHF.R.U32.HI UR67, URZ, UR70, UR67 ;  /* 0x00000046ff437299 */ /* 0x000fe40008011643 */
[----:B-1----:R-:W-:-:S02]  /*4f90*/  UISETP.NE.AND UP4, UPT, UR4, 0x1, UPT ;  /* 0x000000010400788c */ /* 0x002fc4000bf85270 */
[----:B------:R-:W-:Y:S02]  /*4fa0*/  UISETP.NE.AND UP3, UPT, UR59, 0x1, UPT ;  /* 0x000000013b00788c */ /* 0x000fe4000bf65270 */
[----:B--23--:R-:W-:-:S11]  /*4fb0*/  UISETP.NE.AND UP0, UPT, UR62, 0x1, UPT ;  /* 0x000000013e00788c */ /* 0x00cfd6000bf05270 */
.L_x_98:
[----:B------:R-:W-:Y:S04]  /*4fc0*/  SHF.L.U32 R5, R8, 0x1f, RZ ;  /* 0x0000001f08057819 */ /* 0x000fe800000006ff */
[----:B------:R-:W1:Y:S02]  /*4fd0*/  SYNCS.PHASECHK.TRANS64.TRYWAIT P0, [UR42+0x110], R5 ;  /* 0x00011005ff0075a7 */ /* 0x000e64000800112a */
[----:B-12---:R-:W-:Y:S05]  /*4fe0*/  @!P0 BRA `(.L_x_88) ;  /* 0x0000005800088947 */ /* 0x006fea0003800000 */
.L_x_193:
[----:B-1----:R-:W1:Y:S01]  /*4ff0*/  LDS.128 R4, [UR42+0x150] ;  /* 0x0001502aff047984 */ /* 0x002e620008000c00 */
[----:B------:R-:W-:Y:S01]  /*5000*/  UISETP.GE.AND UP0, UPT, UR39, 0x1, UPT ;  /* 0x000000012700788c */ /* 0x000fe2000bf06270 */
[----:B------:R-:W-:Y:S01]  /*5010*/  @!PT LDS RZ, [RZ] ;  /* 0x00000000fffff984 */ /* 0x000fe20000000800 */
[----:B------:R-:W-:Y:S01]  /*5020*/  @!PT LDS RZ, [RZ] ;  /* 0x00000000fffff984 */ /* 0x000fe20000000800 */
[----:B------:R-:W-:Y:S01]  /*5030*/  @!PT LDS RZ, [RZ] ;  /* 0x00000000fffff984 */ /* 0x000fe20000000800 */
[----:B------:R-:W-:Y:S01]  /*5040*/  @!PT LDS RZ, [RZ] ;  /* 0x00000000fffff984 */ /* 0x000fe20000000800 */
[----:B------:R2:W-:Y:S06]  /*5050*/  MEMBAR.ALL.CTA ;  /* 0x0000000000007992 */ /* 0x0005ec0000008000 */
[----:B--2---:R-:W2:Y:S02]  /*5060*/  FENCE.VIEW.ASYNC.S ;  /* 0x00000000000073c6 */ /* 0x004ea40000000000 */
[----:B--2---:R-:W-:Y:S01]  /*5070*/  SYNCS.ARRIVE.TRANS64.RED.A1T0 RZ, [UR50], RZ ;  /* 0x000000ffffff79a7 */ /* 0x004fe20008100432 */
[----:B-1----:R-:W-:Y:S11]  /*5080*/  LOP3.LUT P0, RZ, R6, 0x1, RZ, 0xc0, !PT ;  /* 0x0000000106ff7812 */ /* 0x002ff6000780c0ff */
[----:B------:R-:W-:Y:S02]  /*5090*/  @!UPT UIADD3 URZ, UPT, UPT, URZ, URZ, URZ ;  /* 0x000000fffffff290 */ /* 0x000fe4000fffe0ff */
[----:B------:R-:W-:Y:S01]  /*50a0*/  VOTEU.ANY UP3, P0 ;  /* 0x0000000000ff7886 */ /* 0x000fe20000060100 */
[----:B------:R-:W-:Y:S11]  /*50b0*/  PLOP3.LUT P0, PT, PT, PT, UP3, 0x80, 0x8 ;  /* 0x000000000008781c */ /* 0x000ff60003f0f038 */
[----:B------:R-:W-:Y:S02]  /*50c0*/  @!UPT UIADD3 URZ, UPT, UPT, URZ, URZ, URZ ;  /* 0x000000fffffff290 */ /* 0x000fe4000fffe0ff */
[----:B------:R-:W-:Y:S02]  /*50d0*/  @P0 MOV R2, R4 ;  /* 0x0000000400020202 */ /* 0x000fe40000000f00 */
[----:B------:R-:W-:Y:S02]  /*50e0*/  @P0 LOP3.LUT R0, R5, 0xffff, RZ, 0xc0, !PT ;  /* 0x0000ffff05000812 */ /* 0x000fe400078ec0ff */
[----:B------:R-:W-:Y:S02]  /*50f0*/  @P0 R2UR UR5, R2 ;  /* 0x00000000020502ca */ /* 0x000fe400000e0000 */
[----:B------:R-:W-:Y:S11]  /*5100*/  @P0 R2UR UR4, R0 ;  /* 0x00000000000402ca */ /* 0x000ff600000e0000 */
[----:B------:R-:W-:Y:S02]  /*5110*/  @UP3 UMOV UR23, UR5 ;  /* 0x0000000500173c82 */ /* 0x000fe40008000000 */
[----:B------:R-:W-:Y:S01]  /*5120*/  @UP3 UMOV UR15, UR4 ;  /* 0x00000004000f3c82 */ /* 0x000fe20008000000 */
[----:B------:R-:W-:Y:S05]  /*5130*/  BRA.U !UP0, `(.L_x_89) ;  /* 0x0000000108c07547 */ /* 0x000fea000b800000 */
[----:B------:R-:W-:Y:S02]  /*5140*/  UIMAD.WIDE.U32 UR8, UR15, UR55, URZ ;  /* 0x000000370f0872a5 */ /* 0x000fe4000f8e00ff */
[----:B------:R-:W-:Y:S02]  /*5150*/  UP2UR UR14, UPR, URZ, 0x4 ;  /* 0x00000004ff0e7883 */ /* 0x000fe40008000000 */
[----:B------:R-:W-:Y:S02]  /*5160*/  UISETP.NE.AND UP2, UPT, UR54, 0x1, UPT ;  /* 0x000000013600788c */ /* 0x000fe4000bf45270 */
[----:B------:R-:W-:Y:S02]  /*5170*/  UIMAD.WIDE.U32 UR10, UR23, UR52, URZ ;  /* 0x00000034170a72a5 */ /* 0x000fe4000f8e00ff */
[----:B------:R-:W-:Y:S02]  /*5180*/  USEL UR4, UR44, UR67, !UP2 ;  /* 0x000000432c047287 */ /* 0x000fe4000d000000 */
[----:B------:R-:W-:Y:S02]  /*5190*/  UISETP.NE.AND UP0, UPT, UR31, 0x1, UPT ;  /* 0x000000011f00788c */ /* 0x000fe4000bf05270 */
[----:B------:R-:W-:Y:S02]  /*51a0*/  UP2UR UR18, UPR, URZ, 0x2 ;  /* 0x00000002ff127883 */ /* 0x000fe40008000000 */
[----:B------:R-:W-:Y:S02]  /*51b0*/  UISETP.NE.AND UP1, UPT, UR39, 0x1, UPT ;  /* 0x000000012700788c */ /* 0x000fe4000bf25270 */
[----:B------:R-:W-:Y:S02]  /*51c0*/  UIMAD.WIDE.U32 UR12, UR4, UR40, URZ ;  /* 0x00000028040c72a5 */ /* 0x000fe4000f8e00ff */
[----:B------:R-:W-:Y:S01]  /*51d0*/  USEL UR7, UR49, UR68, !UP0 ;  /* 0x0000004431077287 */ /* 0x000fe2000c000000 */
[----:B------:R-:W-:Y:S02]  /*51e0*/  UMOV UR5, UR9 ;  /* 0x0000000900057c82 */ /* 0x000fe40008000000 */
[----:B------:R-:W-:Y:S02]  /*51f0*/  USHF.R.U32.HI UR6, URZ, UR70, UR5 ;  /* 0x00000046ff067299 */ /* 0x000fe40008011605 */
[----:B------:R-:W-:Y:S02]  /*5200*/  UIMAD.WIDE.U32 UR16, UR7, UR40, URZ ;  /* 0x00000028071072a5 */ /* 0x000fe4000f8e00ff */
[----:B------:R-:W-:Y:S02]  /*5210*/  USEL UR6, UR15, UR6, !UP2 ;  /* 0x000000060f067287 */ /* 0x000fe4000d000000 */
[----:B------:R-:W-:Y:S01]  /*5220*/  UISETP.NE.AND UP2, UPT, UR14, URZ, UPT ;  /* 0x000000ff0e00728c */ /* 0x000fe2000bf45270 */
[----:B------:R-:W-:Y:S01]  /*5230*/  UMOV UR5, UR11 ;  /* 0x0000000b00057c82 */ /* 0x000fe20008000000 */
[----:B------:R-:W-:Y:S02]  /*5240*/  UIMAD.WIDE.U32 UR10, UR6, UR40, URZ ;  /* 0x00000028060a72a5 */ /* 0x000fe4000f8e00ff */
[----:B------:R-:W-:Y:S03]  /*5250*/  USHF.R.U32.HI UR8, URZ, UR53, UR5 ;  /* 0x00000035ff087299 */ /* 0x000fe60008011605 */
[----:B------:R-:W-:Y:S02]  /*5260*/  UMOV UR5, UR13 ;  /* 0x0000000d00057c82 */ /* 0x000fe40008000000 */
[----:B------:R-:W-:Y:S03]  /*5270*/  @UP1 USHF.R.U32.HI UR4, URZ, UR41, UR5 ;  /* 0x00000029ff041299 */ /* 0x000fe60008011605 */
[----:B------:R-:W-:Y:S01]  /*5280*/  UMOV UR5, UR17 ;  /* 0x0000001100057c82 */ /* 0x000fe20008000000 */
[----:B------:R-:W-:Y:S02]  /*5290*/  UIMAD UR4, UR39, UR4, URZ ;  /* 0x00000004270472a4 */ /* 0x000fe4000f8e02ff */
[----:B------:R-:W-:Y:S02]  /*52a0*/  @UP1 USHF.R.U32.HI UR7, URZ, UR41, UR5 ;  /* 0x00000029ff071299 */ /* 0x000fe40008011605 */
[----:B------:R-:W-:Y:S02]  /*52b0*/  USEL UR5, UR23, UR8, !UP0 ;  /* 0x0000000817057287 */ /* 0x000fe4000c000000 */
[----:B------:R-:W-:Y:S02]  /*52c0*/  UIMAD UR8, UR39, UR7, URZ ;  /* 0x00000007270872a4 */ /* 0x000fe4000f8e02ff */
[----:B------:R-:W-:Y:S03]  /*52d0*/  UISETP.GE.AND UP0, UPT, UR6, UR4, UPT ;  /* 0x000000040600728c */ /* 0x000fe6000bf06270 */
[----:B------:R-:W-:Y:S01]  /*52e0*/  UMOV UR4, UR11 ;  /* 0x0000000b00047c82 */ /* 0x000fe20008000000 */
[----:B------:R-:W-:Y:S02]  /*52f0*/  UISETP.GE.OR UP0, UPT, UR5, UR8, UP0 ;  /* 0x000000080500728c */ /* 0x000fe40008706670 */
[----:B------:R-:W-:Y:S02]  /*5300*/  USHF.R.U32.HI UR4, URZ, UR41, UR4 ;  /* 0x00000029ff047299 */ /* 0x000fe40008011604 */
[----:B------:R-:W-:Y:S02]  /*5310*/  UIMAD.WIDE.U32 UR8, UR5, UR40, URZ ;  /* 0x00000028050872a5 */ /* 0x000fe4000f8e00ff */
[----:B------:R-:W-:Y:S04]  /*5320*/  USEL UR10, UR6, UR4, !UP1 ;  /* 0x00000004060a7287 */ /* 0x000fe8000c800000 */
[----:B------:R-:W-:Y:S01]  /*5330*/  UIADD3 UR11, UPT, UPT, -UR10, URZ, URZ ;  /* 0x000000ff0a0b7290 */ /* 0x000fe2000fffe1ff */
[----:B------:R-:W-:Y:S02]  /*5340*/  @!UP0 UMOV UR4, UR9 ;  /* 0x0000000900048c82 */ /* 0x000fe40008000000 */
[----:B------:R-:W-:Y:S02]  /*5350*/  @!UP0 USHF.R.U32.HI UR4, URZ, UR41, UR4 ;  /* 0x00000029ff048299 */ /* 0x000fe40008011604 */
[----:B------:R-:W-:Y:S02]  /*5360*/  UIMAD UR8, UR39, UR11, UR6 ;  /* 0x0000000b270872a4 */ /* 0x000fe4000f8e0206 */
[----:B------:R-:W-:Y:S02]  /*5370*/  @!UP0 USEL UR4, UR5, UR4, !UP1 ;  /* 0x0000000405048287 */ /* 0x000fe4000c800000 */
[----:B------:R-:W-:Y:S02]  /*5380*/  UISETP.NE.AND UP1, UPT, UR18, URZ, UPT ;  /* 0x000000ff1200728c */ /* 0x000fe4000bf25270 */
[----:B------:R-:W-:Y:S02]  /*5390*/  @!UP0 UIMAD UR7, UR7, UR8, UR4 ;  /* 0x00000008070782a4 */ /* 0x000fe4000f8e0204 */
[----:B------:R-:W-:Y:S02]  /*53a0*/  @!UP0 UIADD3 UR9, UPT, UPT, UR10, -UR4, URZ ;  /* 0x800000040a098290 */ /* 0x000fe4000fffe0ff */
[----:B------:R-:W-:Y:S02]  /*53b0*/  UIADD3 UR8, UPT, UPT, -UR6, URZ, URZ ;  /* 0x000000ff06087290 */ /* 0x000fe4000fffe1ff */
[----:B------:R-:W-:Y:S02]  /*53c0*/  UIADD3 UR4, UPT, UPT, -UR5, URZ, URZ ;  /* 0x000000ff05047290 */ /* 0x000fe4000fffe1ff */
[----:B------:R-:W-:Y:S03]  /*53d0*/  @!UP0 UIMAD UR6, UR9, UR39, UR5 ;  /* 0x00000027090682a4 */ /* 0x000fe6000f8e0205 */
[----:B------:R-:W-:Y:S01]  /*53e0*/  @!UP0 UMOV UR5, UR7 ;  /* 0x0000000700058c82 */ /* 0x000fe20008000000 */
[----:B------:R-:W-:Y:S02]  /*53f0*/  UIMAD UR7, UR31, UR4, UR23 ;  /* 0x000000041f0772a4 */ /* 0x000fe4000f8e0217 */
[----:B------:R-:W-:Y:S02]  /*5400*/  UIMAD UR4, UR54, UR8, UR15 ;  /* 0x00000008360472a4 */ /* 0x000fe4000f8e020f */
[----:B------:R-:W-:Y:S02]  /*5410*/  UIMAD UR23, UR5, UR31, UR7 ;  /* 0x0000001f051772a4 */ /* 0x000fe4000f8e0207 */
[----:B------:R-:W-:Y:S11]  /*5420*/  UIMAD UR15, UR6, UR54, UR4 ;  /* 0x00000036060f72a4 */ /* 0x000ff6000f8e0204 */
[----:B------:R-:W-:Y:S01]  /*5430*/  @!UPT UIADD3 URZ, UPT, UPT, URZ, URZ, URZ ;  /* 0x000000fffffff290 */ /* 0x000fe2000fffe0ff */
.L_x_89:
[----:B------:R-:W1:Y:S01]  /*5440*/  @!UP4 LDCU.128 UR8, c[0x0][0xc10] ;  /* 0x00018200ff08c7ac */ /* 0x000e620008000c00 */
[----:B------:R-:W-:Y:S02]  /*5450*/  ISETP.NE.U32.AND P1, PT, RZ, UR46, PT ;  /* 0x0000002eff007c0c */ /* 0x000fe4000bf25070 */
[----:B------:R-:W-:Y:S02]  /*5460*/  SHF.L.U32 R9, R10, 0x1f, RZ ;  /* 0x0000001f0a097819 */ /* 0x000fe400000006ff */
[----:B------:R-:W-:Y:S01]  /*5470*/  ISETP.NE.AND.EX P1, PT, RZ, UR47, PT, P1 ;  /* 0x0000002fff007c0c */ /* 0x000fe2000bf25310 */
[----:B------:R-:W2:Y:S01]  /*5480*/  @!UP4 LDCU UR5, c[0x0][0xc0c] ;  /* 0x00018180ff05c7ac */ /* 0x000ea20008000800 */
[----:B-1----:R-:W-:Y:S07]  /*5490*/  UIMAD.WIDE.U32 UR6, UR23, UR8, URZ ;  /* 0x00000008170672a5 */ /* 0x002fee000f8e00ff */
[----:B------:R-:W-:Y:S01]  /*54a0*/  @!UP4 UMOV UR4, UR7 ;  /* 0x000000070004cc82 */ /* 0x000fe20008000000 */
[----:B--2---:R-:W-:Y:S02]  /*54b0*/  @!UP4 UISETP.NE.AND UP0, UPT, UR5, 0x1, UPT ;  /* 0x000000010500c88c */ /* 0x004fe4000bf05270 */
[----:B------:R-:W-:Y:S02]  /*54c0*/  @!UP4 USHF.R.U32.HI UR4, URZ, UR9, UR4 ;  /* 0x00000009ff04c299 */ /* 0x000fe40008011604 */
[----:B------:R-:W-:Y:S02]  /*54d0*/  UIMAD.WIDE.U32 UR6, UR15, UR11, URZ ;  /* 0x0000000b0f0672a5 */ /* 0x000fe4000f8e00ff */
[----:B------:R-:W-:Y:S02]  /*54e0*/  @!UP4 USEL UR8, UR23, UR4, !UP0 ;  /* 0x000000041708c287 */ /* 0x000fe4000c000000 */
[----:B------:R-:W-:Y:S03]  /*54f0*/  @!UP4 UISETP.NE.AND UP0, UPT, UR10, 0x1, UPT ;  /* 0x000000010a00c88c */ /* 0x000fe6000bf05270 */
[----:B------:R-:W-:Y:S01]  /*5500*/  @!UP4 UMOV UR6, UR7 ;  /* 0x000000070006cc82 */ /* 0x000fe20008000000 */
[----:B------:R-:W-:Y:S01]  /*5510*/  USHF.L.U32 UR7, UR19, 0x7, URZ ;  /* 0x0000000713077899 */ /* 0x000fe200080006ff */
[----:B------:R-:W1:Y:S02]  /*5520*/  @!UP4 LDCU UR4, c[0x0][0xc20] ;  /* 0x00018400ff04c7ac */ /* 0x000e640008000800 */
[----:B-1----:R-:W-:Y:S04]  /*5530*/  @!UP4 USHF.R.U32.HI UR6, URZ, UR4, UR6 ;  /* 0x00000004ff06c299 */ /* 0x002fe80008011606 */
[----:B------:R-:W-:Y:S04]  /*5540*/  @!UP4 USEL UR6, UR15, UR6, !UP0 ;  /* 0x000000060f06c287 */ /* 0x000fe8000c000000 */
[----:B------:R-:W-:Y:S02]  /*5550*/  @!UP4 UIADD3 UR4, UPT, UPT, -UR8, UR6, URZ ;  /* 0x000000060804c290 */ /* 0x000fe4000fffe1ff */
[----:B------:R-:W-:Y:S02]  /*5560*/  @!UP4 UIADD3 UR6, UPT, UPT, UR8, -UR6, URZ ;  /* 0x800000060806c290 */ /* 0x000fe4000fffe0ff */
[----:B------:R-:W-:Y:S02]  /*5570*/  @!UP4 UIMAD UR23, UR4, UR5, UR23 ;  /* 0x000000050417c2a4 */ /* 0x000fe4000f8e0217 */
[----:B------:R-:W-:Y:S01]  /*5580*/  @!UP4 UIMAD UR15, UR6, UR10, UR15 ;  /* 0x0000000a060fc2a4 */ /* 0x000fe2000f8e020f */
[----:B------:R-:W-:Y:S11]  /*5590*/  BRA.U UP2, `(.L_x_90) ;  /* 0x0000000102107547 */ /* 0x000ff6000b800000 */
[----:B------:R-:W-:Y:S04]  /*55a0*/  MOV R0, UR69 ;  /* 0x0000004500007c02 */ /* 0x000fe80008000f00 */
[----:B------:R-:W-:Y:S04]  /*55b0*/  SHF.L.U32 R11, R0, 0x1f, RZ ;  /* 0x0000001f000b7819 */ /* 0x000fe800000006ff */
[----:B------:R-:W1:Y:S02]  /*55c0*/  SYNCS.PHASECHK.TRANS64.TRYWAIT P2, [UR42+0x108], R11 ;  /* 0x0001080bff0075a7 */ /* 0x000e64000804112a */
[----:B-1----:R-:W-:Y:S05]  /*55d0*/  @!P2 BRA `(.L_x_91) ;  /* 0x0000005000a4a947 */ /* 0x002fea0003800000 */
.L_x_90:
[----:B------:R-:W-:Y:S05]  /*55e0*/  BRA.U !UP5, `(.L_x_92) ;  /* 0x000000010d387547 */ /* 0x000fea000b800000 */
[----:B------:R-:W-:Y:S01]  /*55f0*/  UPLOP3.LUT UP1, UPT, UPT, UPT, UP6, 0x80, 0x8 ;  /* 0x000000000008789c */ /* 0x000fe20003f2f060 */
[----:B-1----:R-:W-:Y:S01]  /*5600*/  HFMA2 R0, -RZ, RZ, 0, 5.9604644775390625e-08 ;  /* 0x00000001ff007431 */ /* 0x002fe200000001ff */
[----:B------:R-:W1:Y:S01]  /*5610*/  LDCU.64 UR8, c[0x0][0x358] ;  /* 0x00006b00ff0877ac */ /* 0x000e620008000a00 */
[----:B------:R-:W-:Y:S03]  /*5620*/  IMAD.MOV.U32 R62, RZ, RZ, 0x1 ;  /* 0x00000001ff3e7424 */ /* 0x000fe600078e00ff */
[----:B------:R-:W-:Y:S05]  /*5630*/  PLOP3.LUT P2, PT, PT, PT, UP1, 0x80, 0x8 ;  /* 0x000000000008781c */ /* 0x000fea0003f4f018 */
[----:B------:R-:W2:Y:S01]  /*5640*/  @UP1 LDCU.64 UR4, c[0x0][0x988] ;  /* 0x00013100ff0417ac */ /* 0x000ea20008000a00 */
[----:B------:R-:W-:Y:S07]  /*5650*/  @UP1 UIMAD UR6, UR45, UR46, URZ ;  /* 0x0000002e2d0612a4 */ /* 0x000fee000f8e02ff */
[----:B------:R-:W-:Y:S01]  /*5660*/  @!P2 PRMT R62, R0, 0x7610, R62 ;  /* 0x00007610003ea816 */ /* 0x000fe2000000003e */
[----:B--2---:R-:W-:Y:S06]  /*5670*/  @UP1 UIMAD.WIDE UR4, UR6, 0x4, UR4 ;  /* 0x00000004060418a5 */ /* 0x004fec000f8e0204 */
[----:B------:R-:W-:Y:S01]  /*5680*/  IMAD.U32 R14, RZ, RZ, UR4 ;  /* 0x00000004ff0e7e24 */ /* 0x000fe2000f8e00ff */
[----:B------:R-:W-:Y:S04]  /*5690*/  MOV R15, UR5 ;  /* 0x00000005000f7c02 */ /* 0x000fe80008000f00 */
[----:B------:R-:W2:Y:S01]  /*56a0*/  @!UP1 LDCU UR4, c[0x0][0x980] ;  /* 0x00013000ff0497ac */ /* 0x000ea20008000800 */
[----:B-1---5:R3:W5:Y:S02]  /*56b0*/  @P2 LDG.E R27, desc[UR8][R14.64] ;  /* 0x000000080e1b2981 */ /* 0x022764000c1e1900 */
[----:B--23--:R-:W-:Y:S07]  /*56c0*/  @!P2 IMAD.U32 R27, RZ, RZ, UR4 ;  /* 0x00000004ff1bae24 */ /* 0x00cfee000f8e00ff */
.L_x_92:
[----:B-----5:R-:W-:Y:S01]  /*56d0*/  @!P1 FSETP.EQ.AND P3, PT, R27, RZ, PT ;  /* 0x000000ff1b00920b */ /* 0x020fe20003f62000 */
[----:B------:R-:W-:Y:S01]  /*56e0*/  @!UPT UIADD3 URZ, UPT, UPT, URZ, URZ, URZ ;  /* 0x000000fffffff290 */ /* 0x000fe2000fffe0ff */
[----:B------:R-:W-:Y:S11]  /*56f0*/  @!P1 BRA `(.L_x_93) ;  /* 0x0000000000149947 */ /* 0x000ff60003800000 */
[----:B------:R-:W-:Y:S02]  /*5700*/  LOP3.LUT P1, RZ, R62, 0xff, RZ, 0xc0, !PT ;  /* 0x000000ff3eff7812 */ /* 0x000fe4000782c0ff */
[----:B------:R-:W-:Y:S04]  /*5710*/  PLOP3.LUT P3, PT, PT, PT, UP1, 0x80, 0x8 ;  /* 0x000000000008781c */ /* 0x000fe80003f6f018 */
[----:B------:R-:W-:Y:S07]  /*5720*/  PLOP3.LUT P3, PT, P3, PT, PT, 0x8, 0x80 ;  /* 0x000000000080781c */ /* 0x000fee0001f6e170 */
[----:B------:R-:W-:Y:S11]  /*5730*/  @P1 FSETP.EQ.AND P3, PT, R27, RZ, PT ;  /* 0x000000ff1b00120b */ /* 0x000ff60003f62000 */
[----:B------:R-:W-:Y:S02]  /*5740*/  @!UPT UIADD3 URZ, UPT, UPT, URZ, URZ, URZ ;  /* 0x000000fffffff290 */ /* 0x000fe4000fffe0ff */
.L_x_93:
[----:B------:R-:W-:Y:S01]  /*5750*/  USHF.L.U32 UR11, UR48, 0x6, URZ ;  /* 0x00000006300b7899 */ /* 0x000fe200080006ff */
[----:B------:R-:W2:Y:S01]  /*5760*/  SYNCS.PHASECHK.TRANS64.TRYWAIT P1, [UR42+0xe0], R9 ;  /* 0x0000e009ff0075a7 */ /* 0x000ea2000802112a */
[----:B------:R-:W-:Y:S02]  /*5770*/  UISETP.NE.AND UP0, UPT, UR56, 0x1, UPT ;  /* 0x000000013800788c */ /* 0x000fe4000bf05270 */
[----:B------:R-:W-:Y:S01]  /*5780*/  UIMAD.WIDE.U32 UR4, UR11, UR57, URZ ;  /* 0x000000390b0472a5 */ /* 0x000fe2000f8e00ff */
[----:B------:R-:W-:Y:S04]  /*5790*/  ELECT P2, URZ, PT ;  /* 0x0000000000ff782f */ /* 0x000fe80003840000 */
[----:B------:R-:W-:Y:S02]  /*57a0*/  PLOP3.LUT P2, PT, P3, P2, PT, 0xf2, 0x2f ;  /* 0x00000000002f781c */ /* 0x000fe40001f45e72 */
[----:B------:R-:W-:Y:S02]  /*57b0*/  UMOV UR4, UR5 ;  /* 0x0000000500047c82 */ /* 0x000fe40008000000 */
[----:B------:R-:W-:Y:S04]  /*57c0*/  USHF.R.U32.HI UR4, URZ, UR58, UR4 ;  /* 0x0000003aff047299 */ /* 0x000fe80008011604 */
[----:B------:R-:W-:Y:S02]  /*57d0*/  USEL UR12, UR11, UR4, !UP0 ;  /* 0x000000040b0c7287 */ /* 0x000fe4000c000000 */
[----:B------:R-:W-:Y:S02]  /*57e0*/  UISETP.NE.AND UP0, UPT, UR59, 0x1, UPT ;  /* 0x000000013b00788c */ /* 0x000fe4000bf05270 */
[----:B------:R-:W-:Y:S02]  /*57f0*/  UIMAD.WIDE.U32 UR4, UR12, UR60, URZ ;  /* 0x0000003c0c0472a5 */ /* 0x000fe4000f8e00ff */
[----:B------:R-:W-:Y:S01]  /*5800*/  UIADD3 UR6, UPT, UPT, -UR12, URZ, URZ ;  /* 0x000000ff0c067290 */ /* 0x000fe2000fffe1ff */
[----:B-1----:R-:W-:Y:S03]  /*5810*/  @!P2 IMAD.MOV.U32 R0, RZ, 0x20, RZ ;  /* 0x00000020ff00a824 */ /* 0x002fe600078e00ff */
[----:B------:R-:W-:Y:S01]  /*5820*/  UIMAD UR11, UR56, UR6, UR11 ;  /* 0x00000006380b72a4 */ /* 0x000fe2000f8e020b */
[----:B------:R-:W-:Y:S01]  /*5830*/  @!P2 IMAD.MOV.U32 R0, RZ, 0x400, R0 ;  /* 0x00000400ff00a824 */ /* 0x000fe200078e0000 */
[----:B------:R-:W-:Y:S02]  /*5840*/  UMOV UR4, UR5 ;  /* 0x0000000500047c82 */ /* 0x000fe40008000000 */
[----:B------:R-:W-:Y:S04]  /*5850*/  USHF.R.U32.HI UR4, URZ, UR61, UR4 ;  /* 0x0000003dff047299 */ /* 0x000fe80008011604 */
[----:B------:R-:W-:Y:S02]  /*5860*/  USEL UR13, UR12, UR4, !UP0 ;  /* 0x000000040c0d7287 */ /* 0x000fe4000c000000 */
[----:B------:R-:W-:Y:S02]  /*5870*/  UISETP.NE.AND UP0, UPT, UR62, 0x1, UPT ;  /* 0x000000013e00788c */ /* 0x000fe4000bf05270 */
[----:B------:R-:W-:Y:S07]  /*5880*/  UIMAD.WIDE.U32 UR4, UR13, UR63, URZ ;  /* 0x0000003f0d0472a5 */ /* 0x000fee000f8e00ff */
[----:B------:R-:W-:Y:S02]  /*5890*/  UMOV UR4, UR5 ;  /* 0x0000000500047c82 */ /* 0x000fe40008000000 */
[----:B------:R-:W-:Y:S04]  /*58a0*/  USHF.R.U32.HI UR4, URZ, UR71, UR4 ;  /* 0x00000047ff047299 */ /* 0x000fe80008011604 */
[----:B------:R-:W-:Y:S02]  /*58b0*/  USEL UR14, UR13, UR4, !UP0 ;  /* 0x000000040d0e7287 */ /* 0x000fe4000c000000 */
[----:B------:R-:W-:Y:S02]  /*58c0*/  UIADD3 UR4, UPT, UPT, -UR13, URZ, URZ ;  /* 0x000000ff0d047290 */ /* 0x000fe4000fffe1ff */
[----:B------:R-:W-:Y:S02]  /*58d0*/  UIADD3 UR5, UPT, UPT, -UR14, URZ, URZ ;  /* 0x000000ff0e057290 */ /* 0x000fe4000fffe1ff */
[----:B------:R-:W-:Y:S02]  /*58e0*/  UIMAD UR12, UR59, UR4, UR12 ;  /* 0x000000043b0c72a4 */ /* 0x000fe4000f8e020c */
[----:B------:R-:W-:Y:S01]  /*58f0*/  UIMAD UR13, UR62, UR5, UR13 ;  /* 0x000000053e0d72a4 */ /* 0x000fe2000f8e020d */
[----:B--2---:R-:W-:Y:S11]  /*5900*/  @!P1 BRA `(.L_x_94) ;  /* 0x0000004c00f09947 */ /* 0x004ff60003800000 */
.L_x_196:
[----:B-1----:R-:W-:Y:S01]  /*5910*/  @!P2 IADD3 R2, P1, PT, R12, 0x680, RZ ;  /* 0x000006800c02a810 */ /* 0x002fe20007f3e0ff */
[----:B------:R-:W-:Y:S01]  /*5920*/  VOTEU.ALL UP0, P2 ;  /* 0x0000000000ff7886 */ /* 0x000fe20001000000 */
[----:B------:R-:W-:Y:S02]  /*5930*/  @!P2 R2UR UR6, R0 ;  /* 0x000000000006a2ca */ /* 0x000fe400000e0000 */
[----:B------:R-:W-:Y:S01]  /*5940*/  @!P2 R2UR UR5, R2 ;  /* 0x000000000205a2ca */ /* 0x000fe200000e0000 */
[----:B------:R-:W-:Y:S01]  /*5950*/  @!P2 IMAD.X R0, RZ, RZ, R13, P1 ;  /* 0x000000ffff00a224 */ /* 0x000fe200008e060d */
[----:B------:R-:W-:Y:S02]  /*5960*/  @!UP0 UIADD3 UR8, UPT, UPT, UR42, 0x200, URZ ;  /* 0x000002002a088890 */ /* 0x000fe4000fffe0ff */
[----:B------:R-:W-:Y:S02]  /*5970*/  @!UP0 UIADD3 UR17, UPT, UPT, UR42, 0x1200, URZ ;  /* 0x000012002a118890 */ /* 0x000fe4000fffe0ff */
[----:B------:R-:W-:Y:S01]  /*5980*/  @!P2 R2UR UR4, R0 ;  /* 0x000000000004a2ca */ /* 0x000fe200000e0000 */
[----:B------:R-:W-:Y:S01]  /*5990*/  @!UP0 UIADD3 UR16, UPT, UPT, UR7, 0x40, URZ ;  /* 0x0000004007108890 */ /* 0x000fe2000fffe0ff */
[----:B------:R-:W-:Y:S03]  /*59a0*/  @!P2 IMAD.MOV.U32 R0, RZ, RZ, 0x2000 ;  /* 0x00002000ff00a424 */ /* 0x000fe600078e00ff */
[----:B------:R-:W-:Y:S02]  /*59b0*/  @!UP0 UPRMT UR6, UR6, 0x5410, URZ ;  /* 0x0000541006068896 */ /* 0x000fe400080000ff */
[----:B------:R-:W-:Y:S01]  /*59c0*/  IMAD.U32 R14, RZ, RZ, UR5 ;  /* 0x00000005ff0e7e24 */ /* 0x000fe2000f8e00ff */
[----:B------:R-:W-:Y:S05]  /*59d0*/  VOTEU.ALL UP0, P2 ;  /* 0x0000000000ff7886 */ /* 0x000fea0001000000 */
[----:B------:R-:W-:Y:S01]  /*59e0*/  IMAD.U32 R15, RZ, RZ, UR4 ;  /* 0x00000004ff0f7e24 */ /* 0x000fe2000f8e00ff */
[----:B------:R-:W-:Y:S01]  /*59f0*/  @!P2 R2UR UR4, R14 ;  /* 0x000000000e04a2ca */ /* 0x000fe200000e0000 */
[----:B------:R-:W-:Y:S01]  /*5a00*/  @!UP0 UMOV UR9, UR43 ;  /* 0x0000002b00098c82 */ /* 0x000fe20008000000 */
[----:B------:R-:W-:Y:S02]  /*5a10*/  @!UP0 UMOV UR10, UR7 ;  /* 0x00000007000a8c82 */ /* 0x000fe40008000000 */
[----:B------:R-:W-:Y:S11]  /*5a20*/  @!P2 R2UR UR5, R15 ;  /* 0x000000000f05a2ca */ /* 0x000ff600000e0000 */
[----:B------:R-:W-:Y:S02]  /*5a30*/  @!UPT UIADD3 URZ, UPT, UPT, URZ, URZ, URZ ;  /* 0x000000fffffff290 */ /* 0x000fe4000fffe0ff */
[----:B------:R1:W-:Y:S01]  /*5a40*/  @!UP0 UTMALDG.5D.IM2COL [UR8], [UR4], UR6 ;  /* 0x00000008040083b4 */ /* 0x0003e20008060006 */
[----:B------:R-:W-:Y:S05]  /*5a50*/  VOTEU.ALL UP0, P2 ;  /* 0x0000000000ff7886 */ /* 0x000fea0001000000 */
[----:B-1----:R-:W-:Y:S01]  /*5a60*/  @!UP0 UMOV UR8, UR17 ;  /* 0x0000001100088c82 */ /* 0x002fe20008000000 */
[----:B------:R-:W-:Y:S01]  /*5a70*/  @!UP0 UMOV UR9, UR43 ;  /* 0x0000002b00098c82 */ /* 0x000fe20008000000 */
[----:B------:R-:W-:Y:S02]  /*5a80*/  @!UP0 UMOV UR10, UR16 ;  /* 0x00000010000a8c82 */ /* 0x000fe40008000000 */
[----:B------:R1:W-:Y:S01]  /*5a90*/  @!UP0 UTMALDG.5D.IM2COL [UR8], [UR4], UR6 ;  /* 0x00000008040083b4 */ /* 0x0003e20008060006 */
[----:B------:R2:W-:Y:S01]  /*5aa0*/  @!P2 SYNCS.ARRIVE.TRANS64.RED.A0TR RZ, [UR42+0xc0], R0 ;  /* 0x0000c000ffffa9a7 */ /* 0x0005e2000830042a */
[----:B------:R-:W-:Y:S01]  /*5ab0*/  SYNCS.ARRIVE.TRANS64.RED.A1T0 RZ, [UR66], RZ ;  /* 0x000000ffffff79a7 */ /* 0x000fe20008100442 */
[----:B--2---:R-:W-:Y:S01]  /*5ac0*/  @!P2 IMAD.MOV.U32 R0, RZ, 0x20, RZ ;  /* 0x00000020ff00a824 */ /* 0x004fe200078e00ff */
[----:B------:R-:W2:Y:S03]  /*5ad0*/  SYNCS.PHASECHK.TRANS64.TRYWAIT P1, [UR42+0xe8], R9 ;  /* 0x0000e809ff0075a7 */ /* 0x000ea6000802112a */
[----:B------:R-:W-:Y:S01]  /*5ae0*/  @!P2 IMAD.MOV.U32 R0, RZ, 0x400, R0 ;  /* 0x00000400ff00a824 */ /* 0x000fe200078e0000 */
[----:B-12---:R-:W-:Y:S06]  /*5af0*/  @!P1 BRA `(.L_x_95) ;  /* 0x0000004c008c9947 */ /* 0x006fec0003800000 */
.L_x_198:
[----:B------:R-:W-:Y:S01]  /*5b00*/  @!P2 R2UR UR4, R0 ;  /* 0x000000000004a2ca */ /* 0x000fe200000e0000 */
[----:B------:R-:W-:Y:S01]  /*5b10*/  VOTEU.ALL UP0, P2 ;  /* 0x0000000000ff7886 */ /* 0x000fe20001000000 */
[----:B-1----:R-:W-:Y:S01]  /*5b20*/  @!P2 IADD3 R2, P1, PT, R12, 0x680, RZ ;  /* 0x000006800c02a810 */ /* 0x002fe20007f3e0ff */
[----:B------:R-:W-:Y:S01]  /*5b30*/  UMOV UR35, UR11 ;  /* 0x0000000b00237c82 */ /* 0x000fe20008000000 */
[----:B------:R-:W-:Y:S01]  /*5b40*/  UMOV UR36, UR12 ;  /* 0x0000000c00247c82 */ /* 0x000fe20008000000 */
[----:B------:R-:W-:Y:S01]  /*5b50*/  UMOV UR37, UR13 ;  /* 0x0000000d00257c82 */ /* 0x000fe20008000000 */
[----:B------:R-:W-:Y:S01]  /*5b60*/  @!P2 R2UR UR5, R2 ;  /* 0x000000000205a2ca */ /* 0x000fe200000e0000 */
[----:B------:R-:W-:Y:S01]  /*5b70*/  @!P2 IMAD.X R0, RZ, RZ, R13, P1 ;  /* 0x000000ffff00a224 */ /* 0x000fe200008e060d */
[----:B------:R-:W-:Y:S02]  /*5b80*/  @!UP0 UIADD3 UR34, UPT, UPT, UR7, 0x10, URZ ;  /* 0x0000001007228890 */ /* 0x000fe4000fffe0ff */
[----:B------:R-:W-:Y:S02]  /*5b90*/  @!UP0 UIADD3 UR32, UPT, UPT, UR42, 0x2200, URZ ;  /* 0x000022002a208890 */ /* 0x000fe4000fffe0ff */
[----:B------:R-:W-:Y:S02]  /*5ba0*/  @!UP0 UIADD3 UR10, UPT, UPT, UR7, 0x50, URZ ;  /* 0x00000050070a8890 */ /* 0x000fe4000fffe0ff */
[----:B------:R-:W-:Y:S01]  /*5bb0*/  @!UP0 UPRMT UR6, UR4, 0x5410, URZ ;  /* 0x0000541004068896 */ /* 0x000fe200080000ff */
[----:B------:R-:W-:Y:S01]  /*5bc0*/  @!P2 R2UR UR4, R0 ;  /* 0x000000000004a2ca */ /* 0x000fe200000e0000 */
[----:B------:R-:W-:Y:S01]  /*5bd0*/  @!UP0 UIADD3 UR8, UPT, UPT, UR42, 0x3200, URZ ;  /* 0x000032002a088890 */ /* 0x000fe2000fffe0ff */
[----:B------:R-:W-:Y:S01]  /*5be0*/  @!P2 IMAD.MOV.U32 R0, RZ, RZ, 0x2000 ;  /* 0x00002000ff00a424 */ /* 0x000fe200078e00ff */
[----:B------:R-:W-:Y:S01]  /*5bf0*/  VOTEU.ALL UP0, P2 ;  /* 0x0000000000ff7886 */ /* 0x000fe20001000000 */
[----:B------:R-:W-:Y:S01]  /*5c00*/  IMAD.U32 R14, RZ, RZ, UR5 ;  /* 0x00000005ff0e7e24 */ /* 0x000fe2000f8e00ff */
[----:B------:R-:W-:Y:S01]  /*5c10*/  UMOV UR38, UR14 ;  /* 0x0000000e00267c82 */ /* 0x000fe20008000000 */
[----:B------:R-:W-:Y:S07]  /*5c20*/  UMOV UR9, UR33 ;  /* 0x0000002100097c82 */ /* 0x000fee0008000000 */
[----:B------:R-:W-:Y:S01]  /*5c30*/  IMAD.U32 R15, RZ, RZ, UR4 ;  /* 0x00000004ff0f7e24 */ /* 0x000fe2000f8e00ff */
[----:B------:R-:W-:Y:S04]  /*5c40*/  @!P2 R2UR UR4, R14 ;  /* 0x000000000e04a2ca */ /* 0x000fe800000e0000 */
[----:B------:R-:W-:Y:S11]  /*5c50*/  @!P2 R2UR UR5, R15 ;  /* 0x000000000f05a2ca */ /* 0x000ff600000e0000 */
[----:B------:R-:W-:Y:S02]  /*5c60*/  @!UPT UIADD3 URZ, UPT, UPT, URZ, URZ, URZ ;  /* 0x000000fffffff290 */ /* 0x000fe4000fffe0ff */
[----:B------:R1:W-:Y:S01]  /*5c70*/  @!UP0 UTMALDG.5D.IM2COL [UR32], [UR4], UR6 ;  /* 0x00000020040083b4 */ /* 0x0003e20008060006 */
[----:B------:R-:W-:Y:S05]  /*5c80*/  VOTEU.ALL UP0, P2 ;  /* 0x0000000000ff7886 */ /* 0x000fea0001000000 */
[----:B------:R1:W-:Y:S01]  /*5c90*/  @!UP0 UTMALDG.5D.IM2COL [UR8], [UR4], UR6 ;  /* 0x00000008040083b4 */ /* 0x0003e20008060006 */
[----:B------:R2:W-:Y:S01]  /*5ca0*/  @!P2 SYNCS.ARRIVE.TRANS64.RED.A0TR RZ, [UR42+0xc8], R0 ;  /* 0x0000c800ffffa9a7 */ /* 0x0005e2000830042a */
[----:B------:R-:W-:Y:S01]  /*5cb0*/  SYNCS.ARRIVE.TRANS64.RED.A1T0 RZ, [UR65], RZ ;  /* 0x000000ffffff79a7 */ /* 0x000fe20008100441 */
[----:B--2---:R-:W-:Y:S01]  /*5cc0*/  @!P2 IMAD.MOV.U32 R0, RZ, 0x20, RZ ;  /* 0x00000020ff00a824 */ /* 0x004fe200078e00ff */
[----:B------:R-:W2:Y:S03]  /*5cd0*/  SYNCS.PHASECHK.TRANS64.TRYWAIT P1, [UR42+0xf0], R9 ;  /* 0x0000f009ff0075a7 */ /* 0x000ea6000802112a */
[----:B------:R-:W-:Y:S01]  /*5ce0*/  @!P2 IMAD.MOV.U32 R0, RZ, 0x400, R0 ;  /* 0x00000400ff00a824 */ /* 0x000fe200078e0000 */
[----:B-12---:R-:W-:Y:S06]  /*5cf0*/  @!P1 BRA `(.L_x_96) ;  /* 0x0000004c00249947 */ /* 0x006fec0003800000 */
.L_x_200:
        /* <DEDUP_REMOVED lines=8> */
[----:B------:R-:W-:Y:S01]  /*5d80*/  @!UP0 UIADD3 UR26, UPT, UPT, UR7, 0x20, URZ ;  /* 0x00000020071a8890 */ /* 0x000fe2000fffe0ff */
[----:B------:R-:W-:Y:S01]  /*5d90*/  @P0 SHF.R.U32.HI R4, RZ, 0x10, R5 ;  /* 0x00000010ff040819 */ /* 0x000fe20000011605 */
[----:B------:R-:W-:Y:S02]  /*5da0*/  @!UP0 UIADD3 UR24, UPT, UPT, UR42, 0x4200, URZ ;  /* 0x000042002a188890 */ /* 0x000fe4000fffe0ff */
[----:B------:R-:W-:Y:S01]  /*5db0*/  @!UP0 UIADD3 UR10, UPT, UPT, UR7, 0x60, URZ ;  /* 0x00000060070a8890 */ /* 0x000fe2000fffe0ff */
[----:B------:R-:W-:Y:S01]  /*5dc0*/  @P0 R2UR UR45, R4 ;  /* 0x00000000042d02ca */ /* 0x000fe200000e0000 */
        /* <DEDUP_REMOVED lines=17> */
[----:B------:R-:W2:Y:S02]  /*5ee0*/  SYNCS.PHASECHK.TRANS64.TRYWAIT P1, [UR42+0xf8], R9 ;  /* 0x0000f809ff0075a7 */ /* 0x000ea4000802112a */
[----:B-12---:R-:W-:Y:S05]  /*5ef0*/  @!P1 BRA `(.L_x_97) ;  /* 0x0000004800bc9947 */ /* 0x006fea0003800000 */
.L_x_202:
[----:B------:R-:W-:Y:S01]  /*5f00*/  UPLOP3.LUT UP2, UPT, UPT, UPT, UPT, 0x80, 0x8 ;  /* 0x000000000008789c */ /* 0x000fe20003f4f070 */
[----:B-1----:R-:W-:Y:S01]  /*5f10*/  @!P2 IMAD.MOV.U32 R0, RZ, 0x20, RZ ;  /* 0x00000020ff00a824 */ /* 0x002fe200078e00ff */
[----:B------:R-:W-:Y:S01]  /*5f20*/  @!P2 IADD3 R2, P0, PT, R12, 0x680, RZ ;  /* 0x000006800c02a810 */ /* 0x000fe20007f1e0ff */
[----:B------:R-:W-:Y:S01]  /*5f30*/  UMOV UR19, UR11 ;  /* 0x0000000b00137c82 */ /* 0x000fe20008000000 */
[----:B------:R-:W-:Y:S01]  /*5f40*/  VOTEU.ALL UP0, P2 ;  /* 0x0000000000ff7886 */ /* 0x000fe20001000000 */
[----:B------:R-:W-:Y:S01]  /*5f50*/  @!P2 IMAD.MOV.U32 R0, RZ, 0x400, R0 ;  /* 0x00000400ff00a824 */ /* 0x000fe200078e0000 */
[----:B------:R-:W-:Y:S01]  /*5f60*/  @!P2 R2UR UR5, R2 ;  /* 0x000000000205a2ca */ /* 0x000fe200000e0000 */
[----:B------:R-:W-:Y:S01]  /*5f70*/  UMOV UR20, UR12 ;  /* 0x0000000c00147c82 */ /* 0x000fe20008000000 */
[----:B------:R-:W-:Y:S01]  /*5f80*/  UMOV UR21, UR13 ;  /* 0x0000000d00157c82 */ /* 0x000fe20008000000 */
[----:B------:R-:W-:Y:S01]  /*5f90*/  @!UP0 UIADD3 UR18, UPT, UPT, UR7, 0x30, URZ ;  /* 0x0000003007128890 */ /* 0x000fe2000fffe0ff */
[----:B------:R-:W-:Y:S01]  /*5fa0*/  @!P2 R2UR UR4, R0 ;  /* 0x000000000004a2ca */ /* 0x000fe200000e0000 */
[----:B------:R-:W-:Y:S01]  /*5fb0*/  @!P2 IMAD.X R0, RZ, RZ, R13, P0 ;  /* 0x000000ffff00a224 */ /* 0x000fe200000e060d */
[----:B------:R-:W-:Y:S01]  /*5fc0*/  @!UP0 UIADD3 UR16, UPT, UPT, UR42, 0x6200, URZ ;  /* 0x000062002a108890 */ /* 0x000fe2000fffe0ff */
[----:B------:R-:W-:Y:S01]  /*5fd0*/  R2UR UR26, R64 ;  /* 0x00000000401a72ca */ /* 0x000fe200000e0000 */
[----:B------:R-:W-:Y:S01]  /*5fe0*/  @!UP0 UIADD3 UR17, UPT, UPT, UR42, 0xd8, URZ ;  /* 0x000000d82a118890 */ /* 0x000fe2000fffe0ff */
[----:B------:R-:W-:Y:S01]  /*5ff0*/  R2UR UR24, R65 ;  /* 0x00000000411872ca */ /* 0x000fe200000e0000 */
[----:B------:R-:W-:Y:S01]  /*6000*/  @!UP0 UIADD3 UR10, UPT, UPT, UR7, 0x70, URZ ;  /* 0x00000070070a8890 */ /* 0x000fe2000fffe0ff */
[----:B------:R-:W-:Y:S01]  /*6010*/  LOP3.LUT R10, R10, 0x1, RZ, 0x3c, !PT ;  /* 0x000000010a0a7812 */ /* 0x000fe200078e3cff */
[----:B------:R-:W-:Y:S01]  /*6020*/  @!UP0 UIADD3 UR8, UPT, UPT, UR42, 0x7200, URZ ;  /* 0x000072002a088890 */ /* 0x000fe2000fffe0ff */
[----:B------:R-:W-:Y:S01]  /*6030*/  IMAD.U32 R4, RZ, RZ, UR5 ;  /* 0x00000005ff047e24 */ /* 0x000fe2000f8e00ff */
[----:B------:R-:W-:Y:S01]  /*6040*/  UMOV UR22, UR14 ;  /* 0x0000000e00167c82 */ /* 0x000fe20008000000 */
[----:B------:R-:W-:Y:S01]  /*6050*/  UMOV UR9, UR17 ;  /* 0x0000001100097c82 */ /* 0x000fe20008000000 */
[----:B------:R-:W-:Y:S01]  /*6060*/  LOP3.LUT R8, R8, 0x1, RZ, 0x3c, !PT ;  /* 0x0000000108087812 */ /* 0x000fe200078e3cff */
[----:B------:R-:W-:Y:S01]  /*6070*/  @!UP0 UPRMT UR6, UR4, 0x5410, URZ ;  /* 0x0000541004068896 */ /* 0x000fe200080000ff */
[----:B------:R-:W-:Y:S01]  /*6080*/  @!P2 R2UR UR4, R0 ;  /* 0x000000000004a2ca */ /* 0x000fe200000e0000 */
[----:B------:R-:W-:Y:S03]  /*6090*/  VOTEU.ALL UP0, P2 ;  /* 0x0000000000ff7886 */ /* 0x000fe60001000000 */
[----:B------:R-:W-:Y:S09]  /*60a0*/  UIADD3 UR48, UPT, UPT, UR23, UR24, URZ ;  /* 0x0000001817307290 */ /* 0x000ff2000fffe0ff */
        /* <DEDUP_REMOVED lines=9> */
[----:B-1----:R-:W-:Y:S01]  /*6140*/  UIADD3 UR19, UPT, UPT, UR15, UR26, URZ ;  /* 0x0000001a0f137290 */ /* 0x002fe2000fffe0ff */
[----:B------:R-:W-:Y:S11]  /*6150*/  BRA.U UP3, `(.L_x_98) ;  /* 0xffffffed03987547 */ /* 0x000ff6000b83ffff */
[----:B--2---:R-:W-:-:S04]  /*6160*/  SHF.L.U32 R3, R10, 0x1f, RZ ;  /* 0x0000001f0a037819 */ /* 0x004fc800000006ff */
[----:B------:R-:W1:Y:S02]  /*6170*/  SYNCS.PHASECHK.TRANS64.TRYWAIT P0, [UR42+0xe0], R3 ;  /* 0x0000e003ff0075a7 */ /* 0x000e64000800112a */
[----:B-1----:R-:W-:Y:S05]  /*6180*/  @!P0 BRA `(.L_x_99) ;  /* 0x0000004800308947 */ /* 0x002fea0003800000 */
.L_x_204:
[----:B------:R-:W2:Y:S02]  /*6190*/  SYNCS.PHASECHK.TRANS64.TRYWAIT P0, [UR42+0xe8], R3 ;  /* 0x0000e803ff0075a7 */ /* 0x000ea4000800112a */
[----:B--2---:R-:W-:Y:S05]  /*61a0*/  @!P0 BRA `(.L_x_100) ;  /* 0x0000004800408947 */ /* 0x004fea0003800000 */
.L_x_206:
[----:B------:R-:W2:Y:S02]  /*61b0*/  SYNCS.PHASECHK.TRANS64.TRYWAIT P0, [UR42+0xf0], R3 ;  /* 0x0000f003ff0075a7 */ /* 0x000ea4000800112a */
[----:B--2---:R-:W-:Y:S05]  /*61c0*/  @!P0 BRA `(.L_x_101) ;  /* 0x0000004800508947 */ /* 0x004fea0003800000 */
.L_x_208:
[----:B-1----:R-:W-:-:S07]  /*61d0*/  MOV R0, UR42 ;  /* 0x0000002a00007c02 */ /* 0x002fce0008000f00 */
.L_x_102:
[----:B-1----:R-:W-:-:S04]  /*61e0*/  SHF.L.U32 R3, R10, 0x1f, RZ ;  /* 0x0000001f0a037819 */ /* 0x002fc800000006ff */
[----:B------:R1:W2:Y:S03]  /*61f0*/  SYNCS.PHASECHK.TRANS64.TRYWAIT P0, [R0+URZ+0xf8], R3 ;  /* 0x0000f803000075a7 */ /* 0x0002a600080011ff */
[----:B--2---:R-:W-:Y:S05]  /*6200*/  @!P0 NANOSLEEP.SYNCS 0x989680 ;  /* 0x009896800000895d */ /* 0x004fea0003900000 */
[----:B------:R-:W2:Y:S02]  /*6210*/  @!P0 SYNCS.PHASECHK.TRANS64 P0, [R0+URZ+0xf8], R3 ;  /* 0x0000f803000085a7 */ /* 0x000ea400080010ff */
[----:B--2---:R-:W-:Y:S05]  /*6220*/  @P0 EXIT ;  /* 0x000000000000094d */ /* 0x004fea0003800000 */
[----:B------:R-:W-:Y:S05]  /*6230*/  BRA `(.L_x_102) ;  /* 0xfffffffc00e87947 */ /* 0x000fea000383ffff */
.L_x_87:
[----:B------:R-:W-:-:S06]  /*6240*/  UISETP.GE.AND UP0, UPT, UR18, 0x4, UPT ;  /* 0x000000041200788c */ /* 0x000fcc000bf06270 */
[----:B------:R-:W-:-:S13]  /*6250*/  PLOP3.LUT P0, PT, PT, PT, UP0, 0x80, 0x8 ;  /* 0x000000000008781c */ /* 0x000fda0003f0f008 */
[----:B-1----:R-:W-:Y:S05]  /*6260*/  @!P0 EXIT ;  /* 0x000000000000894d */ /* 0x002fea0003800000 */
[----:B------:R-:W1:Y:S08]  /*6270*/  S2UR UR4, SR_CgaCtaId ;  /* 0x00000000000479c3 */ /* 0x000e700000008800 */
[----:B------:R-:W-:Y:S01]  /*6280*/  BAR.SYNC.DEFER_BLOCKING 0x6, 0xa0 ;  /* 0x0182800000007b1d */ /* 0x000fe20000010000 */
[C---:B------:R-:W-:Y:S01]  /*6290*/  IMAD.SHL.U32 R0, R74.reuse, 0x10, RZ ;  /* 0x000000104a007824 */ /* 0x040fe200078e00ff */
[C---:B------:R-:W-:Y:S01]  /*62a0*/  SHF.L.U32 R23, R74.reuse, 0x10, RZ ;  /* 0x000000104a177819 */ /* 0x040fe200000006ff */
[C---:B------:R-:W-:Y:S01]  /*62b0*/  IMAD.SHL.U32 R3, R63.reuse, 0x200, RZ ;  /* 0x000002003f037824 */ /* 0x040fe200078e00ff */
[C---:B------:R-:W-:Y:S01]  /*62c0*/  LOP3.LUT R75, R74.reuse, 0x60, RZ, 0xc0, !PT ;  /* 0x000000604a4b7812 */ /* 0x040fe200078ec0ff */
[----:B------:R-:W-:Y:S01]  /*62d0*/  IMAD.SHL.U32 R5, R74, 0x2, RZ ;  /* 0x000000024a057824 */ /* 0x000fe200078e00ff */
[----:B------:R-:W-:Y:S01]  /*62e0*/  UMOV UR44, 0x400 ;  /* 0x00000400002c7882 */ /* 0x000fe20000000000 */
[C---:B------:R-:W-:Y:S01]  /*62f0*/  LOP3.LUT R4, R0.reuse, 0x590, RZ, 0xc0, !PT ;  /* 0x0000059000047812 */ /* 0x040fe200078ec0ff */
[----:B------:R-:W2:Y:S01]  /*6300*/  LDC.64 R60, c[0x0][0x9b0] ;  /* 0x00026c00ff3c7b82 */ /* 0x000ea20000000a00 */
[----:B------:R-:W-:Y:S01]  /*6310*/  LOP3.LUT R0, R0, 0x60, RZ, 0xc0, !PT ;  /* 0x0000006000007812 */ /* 0x000fe200078ec0ff */
[----:B------:R-:W3:Y:S01]  /*6320*/  LDCU.128 UR8, c[0x0][0xb80] ;  /* 0x00017000ff0877ac */ /* 0x000ee20008000c00 */
[----:B------:R-:W-:Y:S01]  /*6330*/  LOP3.LUT R4, R4, 0x200, R3, 0xf8, !PT ;  /* 0x0000020004047812 */ /* 0x000fe200078ef803 */
[----:B------:R-:W-:Y:S01]  /*6340*/  HFMA2 R70, -RZ, RZ, 0, 5.9604644775390625e-08 ;  /* 0x00000001ff467431 */ /* 0x000fe200000001ff */
[----:B------:R-:W-:Y:S01]  /*6350*/  LOP3.LUT R5, R0, 0xc, R5, 0xf8, !PT ;  /* 0x0000000c00057812 */ /* 0x000fe200078ef805 */
[----:B------:R-:W-:Y:S01]  /*6360*/  IMAD.SHL.U32 R0, R63, 0x200000, RZ ;  /* 0x002000003f007824 */ /* 0x000fe200078e00ff */
[C---:B------:R-:W-:Y:S01]  /*6370*/  LOP3.LUT R72, R74.reuse, 0x2, RZ, 0xc0, !PT ;  /* 0x000000024a487812 */ /* 0x040fe200078ec0ff */
[----:B------:R-:W4:Y:S01]  /*6380*/  LDC.64 R42, c[0x0][0x9a8] ;  /* 0x00026a00ff2a7b82 */ /* 0x000f220000000a00 */
[----:B------:R-:W-:Y:S01]  /*6390*/  LOP3.LUT R74, R74, 0x4, RZ, 0xc0, !PT ;  /* 0x000000044a4a7812 */ /* 0x000fe200078ec0ff */
[----:B------:R-:W-:Y:S01]  /*63a0*/  IMAD.MOV.U32 R22, RZ, RZ, RZ ;  /* 0x000000ffff167224 */ /* 0x000fe200078e00ff */
[----:B------:R-:W-:-:S02]  /*63b0*/  LOP3.LUT R0, R0, 0x200000, RZ, 0xc0, !PT ;  /* 0x0020000000007812 */ /* 0x000fc400078ec0ff */
[----:B------:R-:W-:Y:S01]  /*63c0*/  CS2R R68, SRZ ;  /* 0x0000000000447805 */ /* 0x000fe2000001ff00 */
[----:B------:R-:W2:Y:S01]  /*63d0*/  LDCU UR57, c[0x0][0x370] ;  /* 0x00006e00ff3977ac */ /* 0x000ea20008000800 */
[----:B------:R-:W-:Y:S01]  /*63e0*/  LOP3.LUT R23, R0, 0x400000, R23, 0xf8, !PT ;  /* 0x0040000000177812 */ /* 0x000fe200078ef817 */
[----:B-1----:R-:W-:Y:S01]  /*63f0*/  ULEA UR44, UR4, UR44, 0x18 ;  /* 0x0000002c042c7291 */ /* 0x002fe2000f8ec0ff */
[----:B------:R-:W-:Y:S01]  /*6400*/  LOP3.LUT R0, R4, R5, RZ, 0xfc, !PT ;  /* 0x0000000504007212 */ /* 0x000fe200078efcff */
[----:B------:R-:W1:Y:S01]  /*6410*/  LDCU.64 UR62, c[0x0][0x348] ;  /* 0x00006900ff3e77ac */ /* 0x000e620008000a00 */
[----:B---3--:R-:W-:Y:S01]  /*6420*/  IMAD.U32 R79, RZ, RZ, UR8 ;  /* 0x00000008ff4f7e24 */ /* 0x008fe2000f8e00ff */
[----:B------:R-:W-:Y:S01]  /*6430*/  MOV R77, UR10 ;  /* 0x0000000a004d7c02 */ /* 0x000fe20008000f00 */
[----:B------:R-:W-:Y:S01]  /*6440*/  IMAD.U32 R78, RZ, RZ, UR9 ;  /* 0x00000009ff4e7e24 */ /* 0x000fe2000f8e00ff */
[----:B------:R-:W-:Y:S01]  /*6450*/  UIADD3 UR4, UPT, UPT, UR44, 0x200, URZ ;  /* 0x000002002c047890 */ /* 0x000fe2000fffe0ff */
[----:B------:R-:W-:Y:S01]  /*6460*/  IMAD.U32 R76, RZ, RZ, UR11 ;  /* 0x0000000bff4c7e24 */ /* 0x000fe2000f8e00ff */
[----:B------:R-:W3:Y:S01]  /*6470*/  LDCU UR42, c[0x0][0xc0c] ;  /* 0x00018180ff2a77ac */ /* 0x000ee20008000800 */
[----:B------:R-:W1:Y:S03]  /*6480*/  LDS R2, [UR44+0x160] ;  /* 0x0001602cff027984 */ /* 0x000e660008000800 */
[----:B------:R-:W-:Y:S01]  /*6490*/  IMAD.U32 R67, RZ, RZ, UR4 ;  /* 0x00000004ff437e24 */ /* 0x000fe2000f8e00ff */
[----:B------:R-:W1:Y:S03]  /*64a0*/  LDCU UR38, c[0x0][0xc30] ;  /* 0x00018600ff2677ac */ /* 0x000e660008000800 */
[----:B------:R-:W-:Y:S01]  /*64b0*/  IMAD R73, R0, 0x4, R67 ;  /* 0x0000000400497824 */ /* 0x000fe200078e0243 */
[----:B------:R-:W1:Y:S03]  /*64c0*/  LDCU.64 UR50, c[0x0][0x988] ;  /* 0x00013100ff3277ac */ /* 0x000e660008000a00 */
[--C-:B------:R-:W-:Y:S01]  /*64d0*/  IMAD R72, R72, -0x10, R73.reuse ;  /* 0xfffffff048487824 */ /* 0x100fe200078e0249 */
[----:B------:R-:W1:Y:S01]  /*64e0*/  LDCU.64 UR40, c[0x0][0xc28] ;  /* 0x00018500ff2877ac */ /* 0x000e620008000a00 */
[----:B------:R-:W-:Y:S01]  /*64f0*/  IMAD R71, R74, -0x10, R73 ;  /* 0xfffffff04a477824 */ /* 0x000fe200078e0249 */
[----:B------:R-:W1:Y:S01]  /*6500*/  LDCU.64 UR60, c[0x0][0x990] ;  /* 0x00013200ff3c77ac */ /* 0x000e620008000a00 */
[----:B------:R-:W1:Y:S01]  /*6510*/  LDCU.128 UR52, c[0x0][0xc10] ;  /* 0x00018200ff3477ac */ /* 0x000e620008000c00 */
[----:B------:R-:W1:Y:S01]  /*6520*/  LDCU UR56, c[0x0][0x374] ;  /* 0x00006e80ff3877ac */ /* 0x000e620008000800 */
[----:B------:R-:W-:Y:S01]  /*6530*/  UMOV UR49, URZ ;  /* 0x000000ff00317c82 */ /* 0x000fe20008000000 */
[----:B------:R-:W-:Y:S01]  /*6540*/  UMOV UR47, URZ ;  /* 0x000000ff002f7c82 */ /* 0x000fe20008000000 */
[C---:B-1----:R-:W-:Y:S01]  /*6550*/  VIADD R3, R2.reuse, 0x40 ;  /* 0x0000004002037836 */ /* 0x042fe20000000000 */
[----:B------:R-:W-:-:S04]  /*6560*/  LOP3.LUT R2, R2, 0xffff, RZ, 0xc0, !PT ;  /* 0x0000ffff02027812 */ /* 0x000fc800078ec0ff */
[----:B------:R-:W-:-:S05]  /*6570*/  LOP3.LUT R3, R3, 0xffff, RZ, 0xc0, !PT ;  /* 0x0000ffff03037812 */ /* 0x000fca00078ec0ff */
[----:B--234-:R1:W-:Y:S02]  /*6580*/  STL.64 [R1], R2 ;  /* 0x0000000201007387 */ /* 0x01c3e40000100a00 */
.L_x_146:
[----:B-1----:R-:W-:Y:S04]  /*6590*/  SHF.L.U32 R3, R68, 0x1f, RZ ;  /* 0x0000001f44037819 */ /* 0x002fe800000006ff */
[----:B------:R-:W1:Y:S02]  /*65a0*/  SYNCS.PHASECHK.TRANS64.TRYWAIT P0, [UR44+0x110], R3 ;  /* 0x00011003ff0075a7 */ /* 0x000e64000800112c */
[----:B-1-3--:R-:W-:Y:S05]  /*65b0*/  @!P0 BRA `(.L_x_103) ;  /* 0x00000044006c8947 */ /* 0x00afea0003800000 */
.L_x_210:
[----:B------:R-:W-:Y:S01]  /*65c0*/  LEA R2, R22, UR43, 0x2 ;  /* 0x0000002b16027c11 */ /* 0x000fe2000f8e10ff */
        /* <DEDUP_REMOVED lines=9> */
[----:B------:R-:W-:Y:S09]  /*6660*/  UPRMT UR4, URZ, 0x654, UR4 ;  /* 0x00000654ff047896 */ /* 0x000ff20008000004 */
[----:B---3--:R-:W-:Y:S01]  /*6670*/  SYNCS.ARRIVE.TRANS64.RED.A1T0 RZ, [UR4], RZ ;  /* 0x000000ffffff79a7 */ /* 0x008fe20008100404 */
[----:B------:R-:W5:Y:S01]  /*6680*/  LDL R2, [R2] ;  /* 0x0000000002027983 */ /* 0x000f620000100800 */
[----:B--2---:R-:W-:Y:S11]  /*6690*/  LOP3.LUT P0, RZ, R6, 0x1, RZ, 0xc0, !PT ;  /* 0x0000000106ff7812 */ /* 0x004ff6000780c0ff */
[----:B------:R-:W-:Y:S02]  /*66a0*/  @!UPT UIADD3 URZ, UPT, UPT, URZ, URZ, URZ ;  /* 0x000000fffffff290 */ /* 0x000fe4000fffe0ff */
[----:B------:R-:W-:Y:S01]  /*66b0*/  VOTEU.ANY UP1, P0 ;  /* 0x0000000000ff7886 */ /* 0x000fe20000020100 */
[----:B------:R-:W-:Y:S01]  /*66c0*/  PLOP3.LUT P0, PT, PT, PT, UP1, 0x80, 0x8 ;  /* 0x000000000008781c */ /* 0x000fe20003f0f018 */
[----:B------:R-:W-:Y:S11]  /*66d0*/  UP2UR UR58, UPR, URZ, 0x2 ;  /* 0x00000002ff3a7883 */ /* 0x000ff60008000000 */
[----:B------:R-:W-:Y:S01]  /*66e0*/  @!UPT UIADD3 URZ, UPT, UPT, URZ, URZ, URZ ;  /* 0x000000fffffff290 */ /* 0x000fe2000fffe0ff */
[----:B-1----:R-:W-:Y:S02]  /*66f0*/  @P0 MOV R3, R4 ;  /* 0x0000000400030202 */ /* 0x002fe40000000f00 */
[----:B------:R-:W-:Y:S02]  /*6700*/  @P0 LOP3.LUT R0, R5, 0xffff, RZ, 0xc0, !PT ;  /* 0x0000ffff05000812 */ /* 0x000fe400078ec0ff */
[----:B------:R-:W-:Y:S02]  /*6710*/  @P0 R2UR UR5, R3 ;  /* 0x00000000030502ca */ /* 0x000fe400000e0000 */
[----:B------:R-:W-:Y:S11]  /*6720*/  @P0 R2UR UR4, R0 ;  /* 0x00000000000402ca */ /* 0x000ff600000e0000 */
[----:B------:R-:W-:Y:S02]  /*6730*/  @UP1 UMOV UR37, UR5 ;  /* 0x0000000500251c82 */ /* 0x000fe40008000000 */
[----:B------:R-:W-:Y:S01]  /*6740*/  @UP1 UMOV UR36, UR4 ;  /* 0x0000000400241c82 */ /* 0x000fe20008000000 */
[----:B------:R-:W-:Y:S05]  /*6750*/  BRA.U !UP0, `(.L_x_104) ;  /* 0x0000000108cc7547 */ /* 0x000fea000b800000 */
[----:B------:R-:W1:Y:S01]  /*6760*/  LDCU UR9, c[0x0][0xc20] ;  /* 0x00018400ff0977ac */ /* 0x000e620008000800 */
[----:B------:R-:W-:Y:S02]  /*6770*/  UIMAD.WIDE.U32 UR4, UR56, UR55, URZ ;  /* 0x00000037380472a5 */ /* 0x000fe4000f8e00ff */
[----:B------:R-:W-:Y:S02]  /*6780*/  UIMAD.WIDE.U32 UR6, UR57, UR52, URZ ;  /* 0x00000034390672a5 */ /* 0x000fe4000f8e00ff */
[----:B------:R-:W-:Y:S02]  /*6790*/  UIMAD.WIDE.U32 UR10, UR36, UR55, URZ ;  /* 0x00000037240a72a5 */ /* 0x000fe4000f8e00ff */
[----:B------:R-:W-:Y:S02]  /*67a0*/  UISETP.NE.AND UP0, UPT, UR54, 0x1, UPT ;  /* 0x000000013600788c */ /* 0x000fe4000bf05270 */
[----:B------:R-:W-:Y:S02]  /*67b0*/  UISETP.NE.AND UP1, UPT, UR42, 0x1, UPT ;  /* 0x000000012a00788c */ /* 0x000fe4000bf25270 */
[----:B------:R-:W-:Y:S02]  /*67c0*/  UISETP.NE.AND UP2, UPT, UR39, 0x1, UPT ;  /* 0x000000012700788c */ /* 0x000fe4000bf45270 */
[----:B------:R-:W-:Y:S01]  /*67d0*/  UIMAD.WIDE.U32 UR12, UR37, UR52, URZ ;  /* 0x00000034250c72a5 */ /* 0x000fe2000f8e00ff */
[----:B------:R-:W-:Y:S01]  /*67e0*/  UMOV UR4, UR5 ;  /* 0x0000000500047c82 */ /* 0x000fe20008000000 */
[----:B------:R-:W-:Y:S01]  /*67f0*/  UMOV UR6, UR11 ;  /* 0x0000000b00067c82 */ /* 0x000fe20008000000 */
[----:B-1----:R-:W-:Y:S03]  /*6800*/  USHF.R.U32.HI UR8, URZ, UR9, UR4 ;  /* 0x00000009ff087299 */ /* 0x002fe60008011604 */
[----:B------:R-:W-:Y:S02]  /*6810*/  UMOV UR4, UR7 ;  /* 0x0000000700047c82 */ /* 0x000fe40008000000 */
[----:B------:R-:W-:Y:S02]  /*6820*/  USHF.R.U32.HI UR5, URZ, UR53, UR4 ;  /* 0x00000035ff057299 */ /* 0x000fe40008011604 */
[----:B------:R-:W-:Y:S02]  /*6830*/  USEL UR4, UR56, UR8, !UP0 ;  /* 0x0000000838047287 */ /* 0x000fe4000c000000 */
[----:B------:R-:W-:Y:S02]  /*6840*/  USHF.R.U32.HI UR8, URZ, UR9, UR6 ;  /* 0x00000009ff087299 */ /* 0x000fe40008011606 */
[----:B------:R-:W-:Y:S02]  /*6850*/  UIMAD.WIDE.U32 UR6, UR4, UR40, URZ ;  /* 0x00000028040672a5 */ /* 0x000fe4000f8e00ff */
[----:B------:R-:W-:Y:S02]  /*6860*/  USEL UR9, UR57, UR5, !UP1 ;  /* 0x0000000539097287 */ /* 0x000fe4000c800000 */
[----:B------:R-:W-:Y:S02]  /*6870*/  USEL UR8, UR36, UR8, !UP0 ;  /* 0x0000000824087287 */ /* 0x000fe4000c000000 */
[----:B------:R-:W-:Y:S01]  /*6880*/  UIMAD.WIDE.U32 UR10, UR9, UR40, URZ ;  /* 0x00000028090a72a5 */ /* 0x000fe2000f8e00ff */
[----:B------:R-:W-:Y:S01]  /*6890*/  UMOV UR6, UR7 ;  /* 0x0000000700067c82 */ /* 0x000fe20008000000 */
[----:B------:R-:W-:Y:S01]  /*68a0*/  UMOV UR5, UR13 ;  /* 0x0000000d00057c82 */ /* 0x000fe20008000000 */
[----:B------:R-:W-:Y:S02]  /*68b0*/  @UP2 USHF.R.U32.HI UR4, URZ, UR41, UR6 ;  /* 0x00000029ff042299 */ /* 0x000fe40008011606 */
[----:B------:R-:W-:Y:S02]  /*68c0*/  USHF.R.U32.HI UR5, URZ, UR53, UR5 ;  /* 0x00000035ff057299 */ /* 0x000fe40008011605 */
[----:B------:R-:W-:Y:S02]  /*68d0*/  UIMAD UR4, UR39, UR4, URZ ;  /* 0x00000004270472a4 */ /* 0x000fe4000f8e02ff */
[----:B------:R-:W-:Y:S02]  /*68e0*/  USEL UR5, UR37, UR5, !UP1 ;  /* 0x0000000525057287 */ /* 0x000fe4000c800000 */
[----:B------:R-:W-:Y:S01]  /*68f0*/  UISETP.GE.AND UP0, UPT, UR8, UR4, UPT ;  /* 0x000000040800728c */ /* 0x000fe2000bf06270 */
[----:B------:R-:W-:Y:S01]  /*6900*/  UMOV UR6, UR11 ;  /* 0x0000000b00067c82 */ /* 0x000fe20008000000 */
[----:B------:R-:W-:Y:S02]  /*6910*/  UIMAD.WIDE.U32 UR10, UR8, UR40, URZ ;  /* 0x00000028080a72a5 */ /* 0x000fe4000f8e00ff */
[----:B------:R-:W-:Y:S04]  /*6920*/  @UP2 USHF.R.U32.HI UR9, URZ, UR41, UR6 ;  /* 0x00000029ff092299 */ /* 0x000fe80008011606 */
[----:B------:R-:W-:Y:S01]  /*6930*/  UIMAD UR6, UR39, UR9, URZ ;  /* 0x00000009270672a4 */ /* 0x000fe2000f8e02ff */
[----:B------:R-:W-:Y:S03]  /*6940*/  UMOV UR4, UR11 ;  /* 0x0000000b00047c82 */ /* 0x000fe60008000000 */
[----:B------:R-:W-:Y:S02]  /*6950*/  UISETP.GE.OR UP0, UPT, UR5, UR6, UP0 ;  /* 0x000000060500728c */ /* 0x000fe40008706670 */
[----:B------:R-:W-:Y:S02]  /*6960*/  USHF.R.U32.HI UR4, URZ, UR41, UR4 ;  /* 0x00000029ff047299 */ /* 0x000fe40008011604 */
[----:B------:R-:W-:Y:S02]  /*6970*/  UIMAD.WIDE.U32 UR6, UR5, UR40, URZ ;  /* 0x00000028050672a5 */ /* 0x000fe4000f8e00ff */
[----:B------:R-:W-:Y:S02]  /*6980*/  USEL UR11, UR8, UR4, !UP2 ;  /* 0x00000004080b7287 */ /* 0x000fe4000d000000 */
[----:B------:R-:W-:Y:S02]  /*6990*/  UIADD3 UR6, UPT, UPT, -UR5, URZ, URZ ;  /* 0x000000ff05067290 */ /* 0x000fe4000fffe1ff */
[----:B------:R-:W-:Y:S02]  /*69a0*/  UIADD3 UR10, UPT, UPT, -UR11, URZ, URZ ;  /* 0x000000ff0b0a7290 */ /* 0x000fe4000fffe1ff */
[----:B------:R-:W-:Y:S02]  /*69b0*/  UIMAD UR6, UR42, UR6, UR37 ;  /* 0x000000062a0672a4 */ /* 0x000fe4000f8e0225 */
[----:B------:R-:W-:Y:S01]  /*69c0*/  UIMAD UR10, UR39, UR10, UR8 ;  /* 0x0000000a270a72a4 */ /* 0x000fe2000f8e0208 */
[----:B------:R-:W-:Y:S01]  /*69d0*/  @!UP0 UMOV UR4, UR7 ;  /* 0x0000000700048c82 */ /* 0x000fe20008000000 */
[----:B------:R-:W-:Y:S02]  /*69e0*/  UIADD3 UR7, UPT, UPT, -UR8, URZ, URZ ;  /* 0x000000ff08077290 */ /* 0x000fe4000fffe1ff */
[----:B------:R-:W-:Y:S04]  /*69f0*/  @!UP0 USHF.R.U32.HI UR4, URZ, UR41, UR4 ;  /* 0x00000029ff048299 */ /* 0x000fe80008011604 */
[----:B------:R-:W-:Y:S04]  /*6a00*/  @!UP0 USEL UR4, UR5, UR4, !UP2 ;  /* 0x0000000405048287 */ /* 0x000fe8000d000000 */
[----:B------:R-:W-:Y:S02]  /*6a10*/  @!UP0 UIMAD UR9, UR9, UR10, UR4 ;  /* 0x0000000a090982a4 */ /* 0x000fe4000f8e0204 */
[----:B------:R-:W-:Y:S02]  /*6a20*/  @!UP0 UIADD3 UR10, UPT, UPT, UR11, -UR4, URZ ;  /* 0x800000040b0a8290 */ /* 0x000fe4000fffe0ff */
[----:B------:R-:W-:Y:S02]  /*6a30*/  UIMAD UR4, UR54, UR7, UR36 ;  /* 0x00000007360472a4 */ /* 0x000fe4000f8e0224 */
[----:B------:R-:W-:Y:S03]  /*6a40*/  @!UP0 UIMAD UR8, UR10, UR39, UR5 ;  /* 0x000000270a0882a4 */ /* 0x000fe6000f8e0205 */
[----:B------:R-:W-:Y:S02]  /*6a50*/  @!UP0 UMOV UR5, UR9 ;  /* 0x0000000900058c82 */ /* 0x000fe40008000000 */
[----:B------:R-:W-:Y:S02]  /*6a60*/  UIMAD UR37, UR5, UR42, UR6 ;  /* 0x0000002a052572a4 */ /* 0x000fe4000f8e0206 */
[----:B------:R-:W-:Y:S11]  /*6a70*/  UIMAD UR36, UR8, UR54, UR4 ;  /* 0x00000036082472a4 */ /* 0x000ff6000f8e0204 */
[----:B------:R-:W-:Y:S01]  /*6a80*/  @!UPT UIADD3 URZ, UPT, UPT, URZ, URZ, URZ ;  /* 0x000000fffffff290 */ /* 0x000fe2000fffe0ff */
.L_x_104:
[----:B------:R-:W-:Y:S01]  /*6a90*/  UISETP.NE.AND UP0, UPT, UR38, 0x1, UPT ;  /* 0x000000012600788c */ /* 0x000fe2000bf05270 */
[----:B------:R-:W-:Y:S01]  /*6aa0*/  @P0 SHF.R.U32.HI R4, RZ, 0x10, R5 ;  /* 0x00000010ff040819 */ /* 0x000fe20000011605 */
[----:B------:R-:W-:Y:S01]  /*6ab0*/  USHF.L.U32 UR46, UR19, 0x7, URZ ;  /* 0x00000007132e7899 */ /* 0x000fe200080006ff */
[----:B------:R-:W-:Y:S02]  /*6ac0*/  BSSY.RECONVERGENT B6, `(.L_x_105) ;  /* 0x0000034000067945 */ /* 0x000fe40003800200 */
[----:B------:R-:W-:Y:S02]  /*6ad0*/  @P0 R2UR UR59, R4 ;  /* 0x00000000043b02ca */ /* 0x000fe400000e0000 */
[----:B------:R-:W-:Y:S04]  /*6ae0*/  LOP3.LUT P0, RZ, R67, 0x1b0, RZ, 0xc0, !PT ;  /* 0x000001b043ff7812 */ /* 0x000fe8000780c0ff */
[----:B------:R-:W1:Y:S01]  /*6af0*/  @!UP0 LDCU.128 UR12, c[0x0][0xc10] ;  /* 0x00018200ff0c87ac */ /* 0x000e620008000c00 */
[----:B------:R-:W2:Y:S01]  /*6b00*/  @!UP0 LDCU UR5, c[0x0][0xc0c] ;  /* 0x00018180ff0587ac */ /* 0x000ea20008000800 */
[----:B------:R-:W3:Y:S01]  /*6b10*/  @!UP0 LDCU UR10, c[0x0][0xc20] ;  /* 0x00018400ff0a87ac */ /* 0x000ee20008000800 */
[----:B-1----:R-:W-:Y:S02]  /*6b20*/  UIMAD.WIDE.U32 UR8, UR37, UR12, URZ ;  /* 0x0000000c250872a5 */ /* 0x002fe4000f8e00ff */
[----:B------:R-:W-:Y:S02]  /*6b30*/  UIMAD.WIDE.U32 UR6, UR36, UR15, URZ ;  /* 0x0000000f240672a5 */ /* 0x000fe4000f8e00ff */
[----:B------:R-:W-:Y:S03]  /*6b40*/  @!UP0 UISETP.NE.AND UP1, UPT, UR14, 0x1, UPT ;  /* 0x000000010e00888c */ /* 0x000fe6000bf25270 */
[----:B------:R-:W-:Y:S01]  /*6b50*/  @!UP0 UMOV UR4, UR9 ;  /* 0x0000000900048c82 */ /* 0x000fe20008000000 */
[----:B--2---:R-:W-:Y:S02]  /*6b60*/  @!UP0 UISETP.NE.AND UP2, UPT, UR5, 0x1, UPT ;  /* 0x000000010500888c */ /* 0x004fe4000bf45270 */
[----:B------:R-:W-:Y:S01]  /*6b70*/  @!UP0 USHF.R.U32.HI UR4, URZ, UR13, UR4 ;  /* 0x0000000dff048299 */ /* 0x000fe20008011604 */
[----:B------:R-:W-:Y:S02]  /*6b80*/  @!UP0 UMOV UR6, UR7 ;  /* 0x0000000700068c82 */ /* 0x000fe40008000000 */
[----:B---3--:R-:W-:Y:S02]  /*6b90*/  @!UP0 USHF.R.U32.HI UR6, URZ, UR10, UR6 ;  /* 0x0000000aff068299 */ /* 0x008fe40008011606 */
[----:B------:R-:W-:Y:S02]  /*6ba0*/  @!UP0 USEL UR7, UR37, UR4, !UP2 ;  /* 0x0000000425078287 */ /* 0x000fe4000d000000 */
[----:B------:R-:W-:Y:S04]  /*6bb0*/  @!UP0 USEL UR6, UR36, UR6, !UP1 ;  /* 0x0000000624068287 */ /* 0x000fe8000c800000 */
[----:B------:R-:W-:Y:S02]  /*6bc0*/  @!UP0 UIADD3 UR4, UPT, UPT, -UR7, UR6, URZ ;  /* 0x0000000607048290 */ /* 0x000fe4000fffe1ff */
[----:B------:R-:W-:Y:S02]  /*6bd0*/  @!UP0 UIADD3 UR6, UPT, UPT, UR7, -UR6, URZ ;  /* 0x8000000607068290 */ /* 0x000fe4000fffe0ff */
[----:B------:R-:W-:Y:S02]  /*6be0*/  @!UP0 UIMAD UR37, UR4, UR5, UR37 ;  /* 0x00000005042582a4 */ /* 0x000fe4000f8e0225 */
[----:B------:R-:W-:Y:S01]  /*6bf0*/  @!UP0 UIMAD UR36, UR6, UR14, UR36 ;  /* 0x0000000e062482a4 */ /* 0x000fe2000f8e0224 */
[----:B------:R-:W-:Y:S11]  /*6c00*/  @!P0 BRA `(.L_x_106) ;  /* 0x00000000007c8947 */ /* 0x000ff60003800000 */
[----:B------:R-:W1:Y:S01]  /*6c10*/  LDCU.64 UR8, c[0x4][0x80] ;  /* 0x01001000ff0877ac */ /* 0x000e620008000a00 */
[----:B------:R-:W-:Y:S01]  /*6c20*/  MOV R16, 0x0 ;  /* 0x0000000000107802 */ /* 0x000fe20000000f00 */
[----:B------:R-:W-:Y:S02]  /*6c30*/  HFMA2 R12, -RZ, RZ, 0, 5.9604644775390625e-08 ;  /* 0x00000001ff0c7431 */ /* 0x000fe400000001ff */
[----:B------:R-:W-:Y:S01]  /*6c40*/  IMAD.MOV.U32 R8, RZ, RZ, 0x70 ;  /* 0x00000070ff087424 */ /* 0x000fe200078e00ff */
[----:B------:R2:W3:Y:S01]  /*6c50*/  LDC.64 R14, c[0x4][R16] ;  /* 0x01000000100e7b82 */ /* 0x0004e20000000a00 */
[----:B------:R-:W4:Y:S01]  /*6c60*/  LDCU.64 UR6, c[0x4][0x88] ;  /* 0x01001100ff0677ac */ /* 0x000f220008000a00 */
[----:B------:R-:W-:Y:S01]  /*6c70*/  IMAD.MOV.U32 R13, RZ, RZ, RZ ;  /* 0x000000ffff0d7224 */ /* 0x000fe200078e00ff */
[----:B------:R-:W2:Y:S01]  /*6c80*/  LDCU.64 UR4, c[0x4][0x8] ;  /* 0x01000100ff0477ac */ /* 0x000ea20008000a00 */
[----:B-1----:R-:W-:Y:S01]  /*6c90*/  MOV R5, UR9 ;  /* 0x0000000900057c02 */ /* 0x002fe20008000f00 */
[----:B------:R-:W-:Y:S01]  /*6ca0*/  IMAD.U32 R4, RZ, RZ, UR8 ;  /* 0x00000008ff047e24 */ /* 0x000fe2000f8e00ff */
[----:B----4-:R-:W-:Y:S01]  /*6cb0*/  MOV R7, UR7 ;  /* 0x0000000700077c02 */ /* 0x010fe20008000f00 */
[----:B------:R-:W-:Y:S01]  /*6cc0*/  IMAD.U32 R6, RZ, RZ, UR6 ;  /* 0x00000006ff067e24 */ /* 0x000fe2000f8e00ff */
[----:B--2---:R-:W-:Y:S01]  /*6cd0*/  MOV R11, UR5 ;  /* 0x00000005000b7c02 */ /* 0x004fe20008000f00 */
[----:B------:R-:W-:Y:S02]  /*6ce0*/  IMAD.U32 R10, RZ, RZ, UR4 ;  /* 0x00000004ff0a7e24 */ /* 0x000fe4000f8e00ff */
[----:B------:R-:W-:Y:S07]  /*6cf0*/  LEPC R20, `(.L_x_107) ;  /* 0x000000001014794e */ /* 0x000fee0000000000 */
[----:B---3-5:R-:W-:Y:S05]  /*6d00*/  CALL.ABS.NOINC R14 ;  /* 0x000000000e007343 */ /* 0x028fea0003c00000 */
.L_x_107:
[----:B------:R-:W1:Y:S01]  /*6d10*/  LDCU.64 UR8, c[0x4][0x80] ;  /* 0x01001000ff0877ac */ /* 0x000e620008000a00 */
[----:B------:R-:W2:Y:S01]  /*6d20*/  LDC.64 R16, c[0x4][R16] ;  /* 0x0100000010107b82 */ /* 0x000ea20000000a00 */
[----:B------:R-:W-:Y:S02]  /*6d30*/  HFMA2 R12, -RZ, RZ, 0, 5.9604644775390625e-08 ;  /* 0x00000001ff0c7431 */ /* 0x000fe400000001ff */
[----:B------:R-:W-:Y:S02]  /*6d40*/  IMAD.MOV.U32 R8, RZ, RZ, 0x70 ;  /* 0x00000070ff087424 */ /* 0x000fe400078e00ff */
[----:B------:R-:W-:Y:S01]  /*6d50*/  IMAD.MOV.U32 R13, RZ, RZ, RZ ;  /* 0x000000ffff0d7224 */ /* 0x000fe200078e00ff */
[----:B------:R-:W3:Y:S01]  /*6d60*/  LDCU.64 UR6, c[0x4][0x88] ;  /* 0x01001100ff0677ac */ /* 0x000ee20008000a00 */
[----:B------:R-:W4:Y:S01]  /*6d70*/  LDCU.64 UR4, c[0x4][0x8] ;  /* 0x01000100ff0477ac */ /* 0x000f220008000a00 */
[----:B-1----:R-:W-:Y:S02]  /*6d80*/  MOV R4, UR8 ;  /* 0x0000000800047c02 */ /* 0x002fe40008000f00 */
[----:B------:R-:W-:Y:S02]  /*6d90*/  MOV R5, UR9 ;  /* 0x0000000900057c02 */ /* 0x000fe40008000f00 */
[----:B---3--:R-:W-:Y:S01]  /*6da0*/  MOV R7, UR7 ;  /* 0x0000000700077c02 */ /* 0x008fe20008000f00 */
[----:B------:R-:W-:Y:S01]  /*6db0*/  IMAD.U32 R6, RZ, RZ, UR6 ;  /* 0x00000006ff067e24 */ /* 0x000fe2000f8e00ff */
[----:B----4-:R-:W-:Y:S01]  /*6dc0*/  MOV R11, UR5 ;  /* 0x00000005000b7c02 */ /* 0x010fe20008000f00 */
[----:B------:R-:W-:Y:S02]  /*6dd0*/  IMAD.U32 R10, RZ, RZ, UR4 ;  /* 0x00000004ff0a7e24 */ /* 0x000fe4000f8e00ff */
[----:B------:R-:W-:Y:S07]  /*6de0*/  LEPC R20, `(.L_x_106) ;  /* 0x000000001014794e */ /* 0x000fee0000000000 */
[----:B--2---:R-:W-:Y:S05]  /*6df0*/  CALL.ABS.NOINC R16 ;  /* 0x0000000010007343 */ /* 0x004fea0003c00000 */
.L_x_106:
[----:B------:R-:W-:Y:S05]  /*6e00*/  BSYNC.RECONVERGENT B6 ;  /* 0x0000000000067941 */ /* 0x000fea0003800200 */
.L_x_105:
[----:B------:R-:W-:Y:S01]  /*6e10*/  R2UR UR4, R66 ;  /* 0x00000000420472ca */ /* 0x000fe200000e0000 */
[----:B------:R-:W-:Y:S01]  /*6e20*/  UISETP.NE.U32.AND UP0, UPT, UR60, URZ, UPT ;  /* 0x000000ff3c00728c */ /* 0x000fe2000bf05070 */
[----:B------:R-:W-:Y:S02]  /*6e30*/  ISETP.NE.U32.AND P4, PT, R60, RZ, PT ;  /* 0x000000ff3c00720c */ /* 0x000fe40003f85070 */
[----:B------:R-:W-:Y:S01]  /*6e40*/  ISETP.NE.U32.AND P2, PT, RZ, UR50, PT ;  /* 0x00000032ff007c0c */ /* 0x000fe2000bf45070 */
[----:B------:R-:W-:Y:S01]  /*6e50*/  UISETP.NE.AND.EX UP1, UPT, UR61, URZ, UPT, UP0 ;  /* 0x000000ff3d00728c */ /* 0x000fe2000bf25300 */
[----:B------:R-:W-:Y:S01]  /*6e60*/  ISETP.NE.AND.EX P4, PT, R61, RZ, PT, P4 ;  /* 0x000000ff3d00720c */ /* 0x000fe20003f85340 */
[----:B------:R-:W-:Y:S01]  /*6e70*/  UPLOP3.LUT UP0, UPT, UPT, UPT, UPT, 0x40, 0x4 ;  /* 0x000000000004789c */ /* 0x000fe20003f0e870 */
[----:B------:R-:W-:Y:S05]  /*6e80*/  ISETP.NE.AND.EX P2, PT, RZ, UR51, PT, P2 ;  /* 0x00000033ff007c0c */ /* 0x000fea000bf45320 */
[----:B------:R-:W-:Y:S06]  /*6e90*/  UISETP.NE.AND UP2, UPT, UR4, URZ, UPT ;  /* 0x000000ff0400728c */ /* 0x000fec000bf45270 */
[----:B------:R-:W-:Y:S05]  /*6ea0*/  PLOP3.LUT P1, PT, PT, PT, UP2, 0x80, 0x8 ;  /* 0x000000000008781c */ /* 0x000fea0003f2f028 */
[----:B------:R-:W-:Y:S06]  /*6eb0*/  @UP2 UPLOP3.LUT UP0, UPT, UPT, UPT, UP1, 0x80, 0x8 ;  /* 0x000000000008289c */ /* 0x000fec0003f0f010 */
[----:B------:R-:W-:Y:S01]  /*6ec0*/  PLOP3.LUT P0, PT, PT, PT, UP0, 0x80, 0x8 ;  /* 0x000000000008781c */ /* 0x000fe20003f0f008 */
[----:B------:R-:W-:Y:S01]  /*6ed0*/  @!UPT UIADD3 URZ, UPT, UPT, URZ, URZ, URZ ;  /* 0x000000fffffff290 */ /* 0x000fe2000fffe0ff */
[----:B------:R-:W-:Y:S11]  /*6ee0*/  BRA.U !UP1, `(.L_x_108) ;  /* 0x00000001093c7547 */ /* 0x000ff6000b800000 */
[----:B------:R-:W-:Y:S01]  /*6ef0*/  UISETP.NE.U32.AND UP0, UPT, UR50, URZ, UPT ;  /* 0x000000ff3200728c */ /* 0x000fe2000bf05070 */
[----:B------:R-:W-:Y:S01]  /*6f00*/  HFMA2 R0, -RZ, RZ, 0, 5.9604644775390625e-08 ;  /* 0x00000001ff007431 */ /* 0x000fe200000001ff */
[----:B------:R-:W1:Y:S01]  /*6f10*/  LDCU.64 UR8, c[0x0][0x358] ;  /* 0x00006b00ff0877ac */ /* 0x000e620008000a00 */
[----:B------:R-:W-:Y:S01]  /*6f20*/  IMAD.MOV.U32 R62, RZ, RZ, 0x1 ;  /* 0x00000001ff3e7424 */ /* 0x000fe200078e00ff */
[----:B------:R-:W-:Y:S06]  /*6f30*/  UISETP.NE.AND.EX UP0, UPT, UR51, URZ, UPT, UP0 ;  /* 0x000000ff3300728c */ /* 0x000fec000bf05300 */
        /* <DEDUP_REMOVED lines=9> */
[----:B-12---:R-:W-:Y:S02]  /*6fd0*/  @!P3 IMAD.U32 R27, RZ, RZ, UR4 ;  /* 0x00000004ff1bbe24 */ /* 0x006fe4000f8e00ff */
.L_x_108:
[----:B------:R-:W-:Y:S05]  /*6fe0*/  @!P4 BRA `(.L_x_109) ;  /* 0x000000000024c947 */ /* 0x000fea0003800000 */
[----:B------:R-:W-:Y:S01]  /*6ff0*/  ISETP.NE.U32.AND P3, PT, R42, RZ, PT ;  /* 0x000000ff2a00720c */ /* 0x000fe20003f65070 */
[----:B------:R-:W1:Y:S03]  /*7000*/  LDCU.64 UR4, c[0x0][0x358] ;  /* 0x00006b00ff0477ac */ /* 0x000e660008000a00 */
[----:B------:R-:W-:Y:S11]  /*7010*/  ISETP.NE.AND.EX P3, PT, R43, RZ, PT, P3 ;  /* 0x000000ff2b00720c */ /* 0x000ff60003f65330 */
[----:B------:R-:W-:Y:S02]  /*7020*/  @!UPT UIADD3 URZ, UPT, UPT, URZ, URZ, URZ ;  /* 0x000000fffffff290 */ /* 0x000fe4000fffe0ff */
[----:B------:R-:W2:Y:S01]  /*7030*/  @P3 LDC.64 R4, c[0x0][0x9a8] ;  /* 0x00026a00ff043b82 */ /* 0x000ea20000000a00 */
[----:B------:R-:W-:Y:S04]  /*7040*/  @P3 IMAD R0, R60, UR45, RZ ;  /* 0x0000002d3c003c24 */ /* 0x000fe8000f8e02ff */
[----:B--2---:R-:W-:Y:S05]  /*7050*/  @P3 IMAD.WIDE R4, R0, 0x4, R4 ;  /* 0x0000000400043825 */ /* 0x004fea00078e0204 */
[----:B-1---5:R1:W5:Y:S02]  /*7060*/  @P3 LDG.E R24, desc[UR4][R4.64] ;  /* 0x0000000404183981 */ /* 0x022364000c1e1900 */
[----:B-1----:R-:W2:Y:S02]  /*7070*/  @!P3 LDC R24, c[0x0][0x9a0] ;  /* 0x00026800ff18bb82 */ /* 0x002ea40000000800 */
.L_x_109:
[----:B-----5:R-:W-:Y:S01]  /*7080*/  FSETP.NEU.AND P3, PT, R27, RZ, PT ;  /* 0x000000ff1b00720b */ /* 0x020fe20003f6d000 */
[----:B------:R-:W1:Y:S01]  /*7090*/  LDCU.128 UR12, c[0x0][0xb90] ;  /* 0x00017200ff0c77ac */ /* 0x000e620008000c00 */
[----:B------:R-:W-:Y:S01]  /*70a0*/  SEL R3, RZ, 0xffffffff, P2 ;  /* 0xffffffffff037807 */ /* 0x000fe20001000000 */
[----:B------:R-:W-:Y:S01]  /*70b0*/  BSSY B1, `(.L_x_110) ;  /* 0x0000057000017945 */ /* 0x000fe20003800000 */
[----:B------:R-:W-:Y:S01]  /*70c0*/  @P1 LOP3.LUT P2, RZ, R62, 0xff, RZ, 0xc0, !PT ;  /* 0x000000ff3eff1812 */ /* 0x000fe2000784c0ff */
[----:B------:R-:W-:Y:S01]  /*70d0*/  IMAD.MOV.U32 R89, RZ, RZ, 0x1 ;  /* 0x00000001ff597424 */ /* 0x000fe200078e00ff */
[----:B------:R-:W-:Y:S01]  /*70e0*/  @P1 SEL R4, RZ, 0xffffffff, P3 ;  /* 0xffffffffff041807 */ /* 0x000fe20001800000 */
[----:B------:R-:W-:Y:S01]  /*70f0*/  IMAD.IADD R25, R23, 0x1, R2 ;  /* 0x0000000117197824 */ /* 0x000fe200078e0202 */
[----:B------:R-:W-:Y:S01]  /*7100*/  LOP3.LUT R70, R70, 0x1, RZ, 0x3c, !PT ;  /* 0x0000000146467812 */ /* 0x000fe200078e3cff */
[----:B------:R-:W3:Y:S01]  /*7110*/  LDCU UR11, c[0x0][0xba0] ;  /* 0x00017400ff0b77ac */ /* 0x000ee20008000800 */
[----:B------:R-:W-:Y:S01]  /*7120*/  @P0 SEL R4, R3, R4, !P2 ;  /* 0x0000000403040207 */ /* 0x000fe20005000000 */
[----:B------:R-:W-:Y:S01]  /*7130*/  IMAD R86, R74, -0x10, R72 ;  /* 0xfffffff04a567824 */ /* 0x000fe200078e0248 */
[----:B------:R-:W-:Y:S01]  /*7140*/  LEA R87, R22, UR44, 0x3 ;  /* 0x0000002c16577c11 */ /* 0x000fe2000f8e18ff */
[----:B------:R-:W-:Y:S01]  /*7150*/  USHF.L.U32 UR8, UR48, 0x6, URZ ;  /* 0x0000000630087899 */ /* 0x000fe200080006ff */
[----:B------:R-:W-:Y:S01]  /*7160*/  @P1 LOP3.LUT R4, R4, 0x1, RZ, 0xc0, !PT ;  /* 0x0000000104041812 */ /* 0x000fe200078ec0ff */
[----:B------:R-:W-:Y:S01]  /*7170*/  IMAD.MOV.U32 R88, RZ, RZ, RZ ;  /* 0x000000ffff587224 */ /* 0x000fe200078e00ff */
[----:B------:R-:W-:Y:S02]  /*7180*/  SHF.L.U32 R0, R69, 0x1f, RZ ;  /* 0x0000001f45007819 */ /* 0x000fe400000006ff */
[----:B------:R-:W-:Y:S02]  /*7190*/  CS2R R46, SRZ ;  /* 0x00000000002e7805 */ /* 0x000fe4000001ff00 */
[----:B------:R-:W-:Y:S01]  /*71a0*/  ISETP.NE.U32.OR P5, PT, R4, 0x1, !P1 ;  /* 0x000000010400780c */ /* 0x000fe20004fa5470 */
[----:B------:R-:W-:Y:S01]  /*71b0*/  IMAD.U32 R83, RZ, RZ, UR8 ;  /* 0x00000008ff537e24 */ /* 0x000fe2000f8e00ff */
[----:B------:R-:W-:Y:S02]  /*71c0*/  R2UR UR4, R78 ;  /* 0x000000004e0472ca */ /* 0x000fe400000e0000 */
[----:B------:R-:W-:Y:S02]  /*71d0*/  CS2R R44, SRZ ;  /* 0x00000000002c7805 */ /* 0x000fe4000001ff00 */
[----:B------:R-:W-:Y:S02]  /*71e0*/  R2UR UR6, R77 ;  /* 0x000000004d0672ca */ /* 0x000fe400000e0000 */
[----:B------:R-:W-:Y:S02]  /*71f0*/  CS2R R50, SRZ ;  /* 0x0000000000327805 */ /* 0x000fe4000001ff00 */
[----:B------:R-:W-:Y:S02]  /*7200*/  R2UR UR10, R79 ;  /* 0x000000004f0a72ca */ /* 0x000fe400000e0000 */
[----:B------:R-:W-:Y:S02]  /*7210*/  CS2R R48, SRZ ;  /* 0x0000000000307805 */ /* 0x000fe4000001ff00 */
[----:B------:R-:W-:Y:S02]  /*7220*/  R2UR UR9, R76 ;  /* 0x000000004c0972ca */ /* 0x000fe400000e0000 */
[----:B------:R-:W-:Y:S02]  /*7230*/  CS2R R54, SRZ ;  /* 0x0000000000367805 */ /* 0x000fe4000001ff00 */
[----:B------:R-:W-:Y:S02]  /*7240*/  PLOP3.LUT P2, PT, PT, PT, UP1, 0x80, 0x8 ;  /* 0x000000000008781c */ /* 0x000fe40003f4f018 */
[----:B------:R-:W-:Y:S02]  /*7250*/  CS2R R52, SRZ ;  /* 0x0000000000347805 */ /* 0x000fe4000001ff00 */
[----:B------:R-:W-:Y:S02]  /*7260*/  LOP3.LUT P4, R84, R62, 0xff, RZ, 0xc0, !PT ;  /* 0x000000ff3e547812 */ /* 0x000fe4000788c0ff */
[----:B------:R-:W-:Y:S02]  /*7270*/  CS2R R58, SRZ ;  /* 0x00000000003a7805 */ /* 0x000fe4000001ff00 */
[----:B------:R-:W-:Y:S01]  /*7280*/  @P5 SHF.L.U32 R7, R70, 0x1f, RZ ;  /* 0x0000001f46075819 */ /* 0x000fe200000006ff */
[----:B------:R-:W-:Y:S01]  /*7290*/  UIMAD.WIDE.U32 UR4, UR8, UR4, URZ ;  /* 0x00000004080472a5 */ /* 0x000fe2000f8e00ff */
[----:B------:R-:W-:Y:S02]  /*72a0*/  SEL R4, RZ, 0xffffffff, P3 ;  /* 0xffffffffff047807 */ /* 0x000fe40001800000 */
[----:B------:R-:W-:Y:S01]  /*72b0*/  CS2R R56, SRZ ;  /* 0x0000000000387805 */ /* 0x000fe2000001ff00 */
[----:B------:R-:W4:Y:S01]  /*72c0*/  @P5 SYNCS.PHASECHK.TRANS64.TRYWAIT P1, [UR44+0xc0], R7 ;  /* 0x0000c007ff0055a7 */ /* 0x000f22000802112c */
[----:B------:R-:W-:Y:S01]  /*72d0*/  UISETP.NE.AND UP0, UPT, UR10, 0x1, UPT ;  /* 0x000000010a00788c */ /* 0x000fe2000bf05270 */
[----:B------:R-:W-:Y:S01]  /*72e0*/  P2R R85, PR, RZ, 0x20 ;  /* 0x00000020ff557803 */ /* 0x000fe20000000000 */
[----:B------:R-:W-:Y:S01]  /*72f0*/  USHF.R.U32.HI UR5, URZ, UR6, UR5 ;  /* 0x00000006ff057299 */ /* 0x000fe20008011605 */
[----:B------:R-:W-:Y:S03]  /*7300*/  @P2 SEL R4, R3, R4, !P4 ;  /* 0x0000000403042207 */ /* 0x000fe60006000000 */
[----:B------:R-:W-:Y:S02]  /*7310*/  USEL UR5, UR8, UR5, !UP0 ;  /* 0x0000000508057287 */ /* 0x000fe4000c000000 */
[----:B------:R-:W-:Y:S01]  /*7320*/  UISETP.NE.AND UP0, UPT, UR9, 0x1, UPT ;  /* 0x000000010900788c */ /* 0x000fe2000bf05270 */
[----:B------:R-:W-:Y:S03]  /*7330*/  LOP3.LUT R4, R4, 0x1, RZ, 0xc0, !PT ;  /* 0x0000000104047812 */ /* 0x000fe600078ec0ff */
[----:B------:R-:W-:Y:S02]  /*7340*/  IMAD R6, RZ, RZ, -UR5 ;  /* 0x80000005ff067e24 */ /* 0x000fe4000f8e02ff */
[----:B------:R-:W-:Y:S01]  /*7350*/  IMAD.U32 R82, RZ, RZ, UR5 ;  /* 0x00000005ff527e24 */ /* 0x000fe2000f8e00ff */
[----:B------:R2:W2:Y:S01]  /*7360*/  SYNCS.PHASECHK.TRANS64.TRYWAIT P0, [R87+URZ+0x120], R0 ;  /* 0x00012000570075a7 */ /* 0x0004a200080011ff */
[----:B-1----:R-:W-:Y:S01]  /*7370*/  UIMAD.WIDE.U32 UR6, UR5, UR12, URZ ;  /* 0x0000000c050672a5 */ /* 0x002fe2000f8e00ff */
[----:B------:R-:W-:Y:S06]  /*7380*/  IMAD R83, R6, UR10, R83 ;  /* 0x0000000a06537c24 */ /* 0x000fec000f8e0253 */
[----:B------:R-:W-:Y:S02]  /*7390*/  UMOV UR4, UR7 ;  /* 0x0000000700047c82 */ /* 0x000fe40008000000 */
[----:B------:R-:W-:Y:S04]  /*73a0*/  USHF.R.U32.HI UR4, URZ, UR13, UR4 ;  /* 0x0000000dff047299 */ /* 0x000fe80008011604 */
[----:B------:R-:W-:Y:S02]  /*73b0*/  USEL UR4, UR5, UR4, !UP0 ;  /* 0x0000000405047287 */ /* 0x000fe4000c000000 */
[----:B------:R-:W-:Y:S02]  /*73c0*/  UISETP.NE.AND UP0, UPT, UR14, 0x1, UPT ;  /* 0x000000010e00788c */ /* 0x000fe4000bf05270 */
[----:B------:R-:W-:Y:S02]  /*73d0*/  UIMAD.WIDE.U32 UR6, UR4, UR15, URZ ;  /* 0x0000000f040672a5 */ /* 0x000fe4000f8e00ff */
[----:B------:R-:W-:Y:S02]  /*73e0*/  IMAD.U32 R81, RZ, RZ, UR4 ;  /* 0x00000004ff517e24 */ /* 0x000fe4000f8e00ff */
[----:B------:R-:W-:Y:S01]  /*73f0*/  PLOP3.LUT P2, PT, PT, PT, UP0, 0x80, 0x8 ;  /* 0x000000000008781c */ /* 0x000fe20003f4f008 */
[----:B------:R-:W-:Y:S02]  /*7400*/  IMAD R5, RZ, RZ, -UR4 ;  /* 0x80000004ff057e24 */ /* 0x000fe4000f8e02ff */
[----:B------:R-:W-:Y:S01]  /*7410*/  UMOV UR6, UR7 ;  /* 0x0000000700067c82 */ /* 0x000fe20008000000 */
[----:B------:R-:W-:Y:S01]  /*7420*/  IMAD.U32 R80, RZ, RZ, UR4 ;  /* 0x00000004ff507e24 */ /* 0x000fe2000f8e00ff */
[----:B---3--:R-:W-:Y:S01]  /*7430*/  USHF.R.U32.HI UR6, URZ, UR11, UR6 ;  /* 0x0000000bff067299 */ /* 0x008fe20008011606 */
[----:B------:R-:W-:Y:S05]  /*7440*/  IMAD R82, R5, UR9, R82 ;  /* 0x0000000905527c24 */ /* 0x000fea000f8e0252 */
[----:B------:R-:W-:Y:S02]  /*7450*/  SEL R81, R81, UR6, !P2 ;  /* 0x0000000651517c07 */ /* 0x000fe4000d000000 */
[----:B------:R-:W-:Y:S03]  /*7460*/  ISETP.NE.U32.AND P2, PT, R4, 0x1, PT ;  /* 0x000000010400780c */ /* 0x000fe60003f45070 */
[----:B------:R-:W-:Y:S01]  /*7470*/  IMAD.MOV R3, RZ, RZ, -R81 ;  /* 0x000000ffff037224 */ /* 0x000fe200078e0a51 */
[----:B------:R-:W-:Y:S03]  /*7480*/  P2R R90, PR, RZ, 0x4 ;  /* 0x00000004ff5a7803 */ /* 0x000fe60000000000 */
[----:B------:R-:W-:Y:S01]  /*7490*/  IMAD R80, R3, UR14, R80 ;  /* 0x0000000e03507c24 */ /* 0x000fe2000f8e0250 */
[----:B----4-:R-:W-:Y:S01]  /*74a0*/  @P5 SEL R89, RZ, 0x1, !P1 ;  /* 0x00000001ff595807 */ /* 0x010fe20004800000 */
[----:B------:R-:W-:Y:S06]  /*74b0*/  @!P5 BRA `(.L_x_111) ;  /* 0x000000000058d947 */ /* 0x000fec0003800000 */
[----:B------:R-:W-:Y:S01]  /*74c0*/  IMAD.MOV.U32 R47, RZ, RZ, RZ ;  /* 0x000000ffff2f7224 */ /* 0x000fe200078e00ff */
[----:B------:R-:W-:Y:S01]  /*74d0*/  ISETP.NE.AND P1, PT, R89, RZ, PT ;  /* 0x000000ff5900720c */ /* 0x000fe20003f25270 */
[----:B------:R-:W-:Y:S01]  /*74e0*/  BSSY B0, `(.L_x_112) ;  /* 0x000000c000007945 */ /* 0x000fe20003800000 */
[----:B------:R-:W-:Y:S02]  /*74f0*/  CS2R R58, SRZ ;  /* 0x00000000003a7805 */ /* 0x000fe4000001ff00 */
[----:B------:R-:W-:Y:S02]  /*7500*/  CS2R R56, SRZ ;  /* 0x0000000000387805 */ /* 0x000fe4000001ff00 */
[----:B------:R-:W-:Y:S02]  /*7510*/  CS2R R54, SRZ ;  /* 0x0000000000367805 */ /* 0x000fe4000001ff00 */
[----:B------:R-:W-:Y:S02]  /*7520*/  CS2R R52, SRZ ;  /* 0x0000000000347805 */ /* 0x000fe4000001ff00 */
[----:B------:R-:W-:Y:S02]  /*7530*/  CS2R R50, SRZ ;  /* 0x0000000000327805 */ /* 0x000fe4000001ff00 */
[----:B------:R-:W-:Y:S02]  /*7540*/  CS2R R48, SRZ ;  /* 0x0000000000307805 */ /* 0x000fe4000001ff00 */
[----:B------:R-:W-:Y:S01]  /*7550*/  CS2R R44, SRZ ;  /* 0x00000000002c7805 */ /* 0x000fe2000001ff00 */
[----:B------:R-:W-:Y:S06]  /*7560*/  @P1 BRA `(.L_x_113) ;  /* 0x00000000000c1947 */ /* 0x000fec0003800000 */
[----:B------:R-:W-:Y:S04]  /*7570*/  SHF.L.U32 R3, R70, 0x1f, RZ ;  /* 0x0000001f46037819 */ /* 0x000fe800000006ff */
[----:B------:R-:W1:Y:S02]  /*7580*/  SYNCS.PHASECHK.TRANS64.TRYWAIT P1, [UR44+0xc0], R3 ;  /* 0x0000c003ff0075a7 */ /* 0x000e64000802112c */
[----:B-1----:R-:W-:Y:S05]  /*7590*/  @!P1 BRA `(.L_x_114) ;  /* 0x00000034008c9947 */ /* 0x002fea0003800000 */
.L_x_113:
[----:B------:R-:W-:Y:S05]  /*75a0*/  BSYNC B0 ;  /* 0x0000000000007941 */ /* 0x000fea0003800000 */
.L_x_112:
[----:B------:R-:W-:Y:S01]  /*75b0*/  ISETP.NE.AND P1, PT, R90, RZ, PT ;  /* 0x000000ff5a00720c */ /* 0x000fe20003f25270 */
[----:B------:R-:W-:Y:S11]  /*75c0*/  HFMA2 R88, -RZ, RZ, 0, 5.9604644775390625e-08 ;  /* 0x00000001ff587431 */ /* 0x000ff600000001ff */
[----:B------:R-:W-:Y:S01]  /*75d0*/  @!UPT UIADD3 URZ, UPT, UPT, URZ, URZ, URZ ;  /* 0x000000fffffff290 */ /* 0x000fe2000fffe0ff */
[----:B------:R3:W4:Y:S04]  /*75e0*/  @P1 LDS.128 R56, [R73] ;  /* 0x0000000049381984 */ /* 0x0007280000000c00 */
[----:B------:R3:W1:Y:S04]  /*75f0*/  @P1 LDS.128 R52, [R72+0x10] ;  /* 0x0000100048341984 */ /* 0x0006680000000c00 */
[----:B------:R3:W1:Y:S04]  /*7600*/  @P1 LDS.128 R48, [R71+0x20] ;  /* 0x0000200047301984 */ /* 0x0006680000000c00 */
[----:B------:R3:W1:Y:S02]  /*7610*/  @P1 LDS.128 R44, [R86+0x30] ;  /* 0x00003000562c1984 */ /* 0x0006640000000c00 */
.L_x_111:
[----:B------:R-:W-:Y:S05]  /*7620*/  BSYNC B1 ;  /* 0x0000000000017941 */ /* 0x000fea0003800000 */
.L_x_110:
[----:B-1----:R-:W-:Y:S04]  /*7630*/  SHF.R.U32.HI R2, RZ, 0x15, R25 ;  /* 0x00000015ff027819 */ /* 0x002fe80000011619 */
[----:B------:R-:W-:Y:S01]  /*7640*/  LOP3.LUT P1, RZ, R2, 0x3, R63, 0x48, !PT ;  /* 0x0000000302ff7812 */ /* 0x000fe2000782483f */
[----:B------:R-:W-:Y:S01]  /*7650*/  @!UPT UIADD3 URZ, UPT, UPT, URZ, URZ, URZ ;  /* 0x000000fffffff290 */ /* 0x000fe2000fffe0ff */
[----:B--2---:R-:W-:Y:S11]  /*7660*/  @P0 BRA `(.L_x_115) ;  /* 0x0000000000080947 */ /* 0x004ff60003800000 */
[----:B------:R-:W1:Y:S02]  /*7670*/  SYNCS.PHASECHK.TRANS64.TRYWAIT P0, [R87+URZ+0x120], R0 ;  /* 0x00012000570075a7 */ /* 0x000e6400080011ff */
[----:B-1----:R-:W-:Y:S05]  /*7680*/  @!P0 BRA `(.L_x_116) ;  /* 0x0000003400688947 */ /* 0x002fea0003800000 */
.L_x_115:
[----:B------:R-:W-:Y:S05]  /*7690*/  @!P1 BRA `(.L_x_117) ;  /* 0x0000000000409947 */ /* 0x000fea0003800000 */
[----:B------:R-:W2:Y:S01]  /*76a0*/  LDCU.64 UR8, c[0x4][0x70] ;  /* 0x01000e00ff0877ac */ /* 0x000ea20008000a00 */
[----:B------:R-:W-:Y:S01]  /*76b0*/  MOV R3, 0x0 ;  /* 0x0000000000037802 */ /* 0x000fe20000000f00 */
[----:B------:R-:W-:Y:S02]  /*76c0*/  HFMA2 R12, -RZ, RZ, 0, 5.9604644775390625e-08 ;  /* 0x00000001ff0c7431 */ /* 0x000fe400000001ff */
[----:B------:R-:W-:Y:S02]  /*76d0*/  IMAD.MOV.U32 R8, RZ, RZ, 0x192 ;  /* 0x00000192ff087424 */ /* 0x000fe400078e00ff */
[----:B------:R-:W-:Y:S01]  /*76e0*/  IMAD.MOV.U32 R13, RZ, RZ, RZ ;  /* 0x000000ffff0d7224 */ /* 0x000fe200078e00ff */
[----:B------:R-:W5:Y:S01]  /*76f0*/  LDCU.64 UR6, c[0x4][0x78] ;  /* 0x01000f00ff0677ac */ /* 0x000f620008000a00 */
[----:B------:R-:W1:Y:S01]  /*7700*/  LDC.64 R2, c[0x4][R3] ;  /* 0x0100000003027b82 */ /* 0x000e620000000a00 */
[----:B------:R-:W3:Y:S01]  /*7710*/  LDCU.64 UR4, c[0x4][0x10] ;  /* 0x01000200ff0477ac */ /* 0x000ee20008000a00 */
[----:B--2---:R-:W-:Y:S01]  /*7720*/  MOV R5, UR9 ;  /* 0x0000000900057c02 */ /* 0x004fe20008000f00 */
[----:B------:R-:W-:Y:S01]  /*7730*/  IMAD.U32 R4, RZ, RZ, UR8 ;  /* 0x00000008ff047e24 */ /* 0x000fe2000f8e00ff */
[----:B-----5:R-:W-:Y:S01]  /*7740*/  MOV R7, UR7 ;  /* 0x0000000700077c02 */ /* 0x020fe20008000f00 */
[----:B------:R-:W-:Y:S01]  /*7750*/  IMAD.U32 R6, RZ, RZ, UR6 ;  /* 0x00000006ff067e24 */ /* 0x000fe2000f8e00ff */
[----:B---3--:R-:W-:Y:S01]  /*7760*/  MOV R11, UR5 ;  /* 0x00000005000b7c02 */ /* 0x008fe20008000f00 */
[----:B------:R-:W-:Y:S02]  /*7770*/  IMAD.U32 R10, RZ, RZ, UR4 ;  /* 0x00000004ff0a7e24 */ /* 0x000fe4000f8e00ff */
[----:B------:R-:W-:Y:S07]  /*7780*/  LEPC R20, `(.L_x_117) ;  /* 0x000000001014794e */ /* 0x000fee0000000000 */
[----:B-1--4-:R-:W-:Y:S05]  /*7790*/  CALL.ABS.NOINC R2 ;  /* 0x0000000002007343 */ /* 0x012fea0003c00000 */
.L_x_117:
[----:B----4-:R-:W-:Y:S01]  /*77a0*/  LOP3.LUT R20, R56, 0xffffe000, RZ, 0xc0, !PT ;  /* 0xffffe00038147812 */ /* 0x010fe200078ec0ff */
[----:B------:R-:W-:Y:S05]  /*77b0*/  WARPSYNC.ALL ;  /* 0x0000000000007948 */ /* 0x000fea0003800000 */
[----:B------:R-:W-:Y:S01]  /*77c0*/  R2UR UR4, R25 ;  /* 0x00000000190472ca */ /* 0x000fe200000e0000 */
[----:B------:R-:W-:Y:S01]  /*77d0*/  BSSY.RECONVERGENT B0, `(.L_x_118) ;  /* 0x0000061000007945 */ /* 0x000fe20003800200 */
[----:B------:R-:W-:Y:S02]  /*77e0*/  LOP3.LUT R21, R57, 0xffffe000, RZ, 0xc0, !PT ;  /* 0xffffe00039157812 */ /* 0x000fe400078ec0ff */
[----:B------:R-:W-:Y:S02]  /*77f0*/  LOP3.LUT R26, R58, 0xffffe000, RZ, 0xc0, !PT ;  /* 0xffffe0003a1a7812 */ /* 0x000fe400078ec0ff */
[----:B------:R-:W-:Y:S02]  /*7800*/  LOP3.LUT R33, R52, 0xffffe000, RZ, 0xc0, !PT ;  /* 0xffffe00034217812 */ /* 0x000fe400078ec0ff */
[----:B------:R-:W-:Y:S05]  /*7810*/  ISETP.NE.AND P0, PT, R75, RZ, PT ;  /* 0x000000ff4b00720c */ /* 0x000fea0003f05270 */
[----:B------:R-:W1:Y:S02]  /*7820*/  LDTM.x16 R4, tmem[UR4] ;  /* 0x00000004000479ee */ /* 0x000e640008240000 */
[C---:B-1----:R-:W-:Y:S01]  /*7830*/  FMUL R0, R24.reuse, R4 ;  /* 0x0000000418007220 */ /* 0x042fe20000400000 */
[C---:B------:R-:W-:Y:S01]  /*7840*/  FMUL R2, R24.reuse, R5 ;  /* 0x0000000518027220 */ /* 0x040fe20000400000 */
[C---:B------:R-:W-:Y:S01]  /*7850*/  FMUL R3, R24.reuse, R6 ;  /* 0x0000000618037220 */ /* 0x040fe20000400000 */
[----:B------:R-:W-:Y:S01]  /*7860*/  FMUL R7, R24, R7 ;  /* 0x0000000718077220 */ /* 0x000fe20000400000 */
[----:B------:R-:W-:Y:S01]  /*7870*/  FFMA R28, R27, R20, R0 ;  /* 0x000000141b1c7223 */ /* 0x000fe20000000000 */
[----:B------:R-:W-:Y:S01]  /*7880*/  LOP3.LUT R20, R59, 0xffffe000, RZ, 0xc0, !PT ;  /* 0xffffe0003b147812 */ /* 0x000fe200078ec0ff */
[C---:B------:R-:W-:Y:S01]  /*7890*/  FFMA R29, R27.reuse, R21, R2 ;  /* 0x000000151b1d7223 */ /* 0x040fe20000000002 */
[----:B------:R-:W-:Y:S01]  /*78a0*/  LOP3.LUT R21, R54, 0xffffe000, RZ, 0xc0, !PT ;  /* 0xffffe00036157812 */ /* 0x000fe200078ec0ff */
[----:B------:R-:W-:Y:S01]  /*78b0*/  FFMA R30, R27, R26, R3 ;  /* 0x0000001a1b1e7223 */ /* 0x000fe20000000003 */
[----:B------:R-:W-:Y:S01]  /*78c0*/  LOP3.LUT R26, R53, 0xffffe000, RZ, 0xc0, !PT ;  /* 0xffffe000351a7812 */ /* 0x000fe200078ec0ff */
[----:B------:R-:W-:Y:S01]  /*78d0*/  FFMA R31, R27, R20, R7 ;  /* 0x000000141b1f7223 */ /* 0x000fe20000000007 */
[----:B------:R-:W-:Y:S01]  /*78e0*/  LOP3.LUT R20, R55, 0xffffe000, RZ, 0xc0, !PT ;  /* 0xffffe00037147812 */ /* 0x000fe200078ec0ff */
[C---:B------:R-:W-:Y:S01]  /*78f0*/  FMUL R4, R24.reuse, R8 ;  /* 0x0000000818047220 */ /* 0x040fe20000400000 */
[----:B------:R-:W-:Y:S01]  /*7900*/  F2FP.TF32.F32.PACK_B R28, R28 ;  /* 0x0000001cff1c723e */ /* 0x000fe200024050ff */
[C---:B------:R-:W-:Y:S01]  /*7910*/  FMUL R5, R24.reuse, R9 ;  /* 0x0000000918057220 */ /* 0x040fe20000400000 */
[----:B------:R-:W-:Y:S01]  /*7920*/  F2FP.TF32.F32.PACK_B R29, R29 ;  /* 0x0000001dff1d723e */ /* 0x000fe200024050ff */
[C---:B------:R-:W-:Y:S01]  /*7930*/  FMUL R6, R24.reuse, R10 ;  /* 0x0000000a18067220 */ /* 0x040fe20000400000 */
[----:B------:R-:W-:Y:S01]  /*7940*/  FMUL R11, R24, R11 ;  /* 0x0000000b180b7220 */ /* 0x000fe20000400000 */
[----:B------:R-:W-:Y:S01]  /*7950*/  F2FP.TF32.F32.PACK_B R30, R30 ;  /* 0x0000001eff1e723e */ /* 0x000fe200024050ff */
[C---:B------:R-:W-:Y:S01]  /*7960*/  FFMA R4, R27.reuse, R33, R4 ;  /* 0x000000211b047223 */ /* 0x040fe20000000004 */
[----:B------:R-:W-:Y:S01]  /*7970*/  F2FP.TF32.F32.PACK_B R31, R31 ;  /* 0x0000001fff1f723e */ /* 0x000fe200024050ff */
[C---:B------:R-:W-:Y:S01]  /*7980*/  FFMA R5, R27.reuse, R26, R5 ;  /* 0x0000001a1b057223 */ /* 0x040fe20000000005 */
[C---:B------:R-:W-:Y:S01]  /*7990*/  FFMA R6, R27.reuse, R21, R6 ;  /* 0x000000151b067223 */ /* 0x040fe20000000006 */
[----:B------:R-:W-:Y:S01]  /*79a0*/  FFMA R7, R27, R20, R11 ;  /* 0x000000141b077223 */ /* 0x000fe2000000000b */
[----:B------:R-:W-:Y:S01]  /*79b0*/  LOP3.LUT R33, R48, 0xffffe000, RZ, 0xc0, !PT ;  /* 0xffffe00030217812 */ /* 0x000fe200078ec0ff */
[----:B------:R1:W-:Y:S01]  /*79c0*/  STS.128 [R73], R28 ;  /* 0x0000001c49007388 */ /* 0x0003e20000000c00 */
[----:B------:R-:W-:Y:S01]  /*79d0*/  LOP3.LUT R26, R49, 0xffffe000, RZ, 0xc0, !PT ;  /* 0xffffe000311a7812 */ /* 0x000fe200078ec0ff */
[C---:B------:R-:W-:Y:S01]  /*79e0*/  FMUL R8, R24.reuse, R12 ;  /* 0x0000000c18087220 */ /* 0x040fe20000400000 */
[----:B------:R-:W-:Y:S01]  /*79f0*/  FMUL R9, R24, R13 ;  /* 0x0000000d18097220 */ /* 0x000fe20000400000 */
[----:B------:R-:W-:Y:S01]  /*7a00*/  LOP3.LUT R21, R50, 0xffffe000, RZ, 0xc0, !PT ;  /* 0xffffe00032157812 */ /* 0x000fe200078ec0ff */
[C---:B------:R-:W-:Y:S01]  /*7a10*/  FMUL R10, R24.reuse, R14 ;  /* 0x0000000e180a7220 */ /* 0x040fe20000400000 */
[----:B------:R-:W-:Y:S01]  /*7a20*/  LOP3.LUT R20, R51, 0xffffe000, RZ, 0xc0, !PT ;  /* 0xffffe00033147812 */ /* 0x000fe200078ec0ff */
[----:B------:R-:W-:Y:S01]  /*7a30*/  FMUL R15, R24, R15 ;  /* 0x0000000f180f7220 */ /* 0x000fe20000400000 */
[----:B------:R-:W-:Y:S01]  /*7a40*/  F2FP.TF32.F32.PACK_B R4, R4 ;  /* 0x00000004ff04723e */ /* 0x000fe200024050ff */
[C---:B------:R-:W-:Y:S01]  /*7a50*/  FFMA R8, R27.reuse, R33, R8 ;  /* 0x000000211b087223 */ /* 0x040fe20000000008 */
[----:B------:R-:W-:Y:S01]  /*7a60*/  F2FP.TF32.F32.PACK_B R5, R5 ;  /* 0x00000005ff05723e */ /* 0x000fe200024050ff */
[C---:B------:R-:W-:Y:S01]  /*7a70*/  FFMA R9, R27.reuse, R26, R9 ;  /* 0x0000001a1b097223 */ /* 0x040fe20000000009 */
[----:B------:R-:W-:Y:S01]  /*7a80*/  F2FP.TF32.F32.PACK_B R6, R6 ;  /* 0x00000006ff06723e */ /* 0x000fe200024050ff */
[C---:B------:R-:W-:Y:S01]  /*7a90*/  FFMA R10, R27.reuse, R21, R10 ;  /* 0x000000151b0a7223 */ /* 0x040fe2000000000a */
[----:B------:R-:W-:Y:S01]  /*7aa0*/  F2FP.TF32.F32.PACK_B R7, R7 ;  /* 0x00000007ff07723e */ /* 0x000fe200024050ff */
[----:B------:R-:W-:Y:S01]  /*7ab0*/  FFMA R11, R27, R20, R15 ;  /* 0x000000141b0b7223 */ /* 0x000fe2000000000f */
[----:B------:R-:W-:Y:S01]  /*7ac0*/  LOP3.LUT R33, R44, 0xffffe000, RZ, 0xc0, !PT ;  /* 0xffffe0002c217812 */ /* 0x000fe200078ec0ff */
[C---:B------:R-:W-:Y:S01]  /*7ad0*/  FMUL R12, R24.reuse, R16 ;  /* 0x00000010180c7220 */ /* 0x040fe20000400000 */
[----:B------:R-:W-:Y:S01]  /*7ae0*/  LOP3.LUT R26, R45, 0xffffe000, RZ, 0xc0, !PT ;  /* 0xffffe0002d1a7812 */ /* 0x000fe200078ec0ff */
[----:B------:R1:W-:Y:S01]  /*7af0*/  STS.128 [R72+0x10], R4 ;  /* 0x0000100448007388 */ /* 0x0003e20000000c00 */
        /* <DEDUP_REMOVED lines=13> */
[----:B------:R-:W-:Y:S02]  /*7bd0*/  F2FP.TF32.F32.PACK_B R12, R12 ;  /* 0x0000000cff0c723e */ /* 0x000fe400024050ff */
[----:B------:R-:W-:Y:S01]  /*7be0*/  F2FP.TF32.F32.PACK_B R13, R13 ;  /* 0x0000000dff0d723e */ /* 0x000fe200024050ff */
[----:B------:R1:W-:Y:S01]  /*7bf0*/  STS.128 [R71+0x20], R8 ;  /* 0x0000200847007388 */ /* 0x0003e20000000c00 */
[----:B------:R-:W-:Y:S02]  /*7c00*/  F2FP.TF32.F32.PACK_B R14, R14 ;  /* 0x0000000eff0e723e */ /* 0x000fe400024050ff */
[----:B------:R-:W-:Y:S05]  /*7c10*/  F2FP.TF32.F32.PACK_B R15, R15 ;  /* 0x0000000fff0f723e */ /* 0x000fea00024050ff */
[----:B------:R1:W-:Y:S01]  /*7c20*/  STS.128 [R86+0x30], R12 ;  /* 0x0000300c56007388 */ /* 0x0003e20000000c00 */
[----:B------:R-:W-:Y:S01]  /*7c30*/  @!PT LDS RZ, [RZ] ;  /* 0x00000000fffff984 */ /* 0x000fe20000000800 */
[----:B------:R-:W-:Y:S01]  /*7c40*/  @!PT LDS RZ, [RZ] ;  /* 0x00000000fffff984 */ /* 0x000fe20000000800 */
[----:B------:R-:W-:Y:S01]  /*7c50*/  @!PT LDS RZ, [RZ] ;  /* 0x00000000fffff984 */ /* 0x000fe20000000800 */
[----:B------:R-:W-:Y:S01]  /*7c60*/  @!PT LDS RZ, [RZ] ;  /* 0x00000000fffff984 */ /* 0x000fe20000000800 */
[----:B------:R2:W-:Y:S07]  /*7c70*/  MEMBAR.ALL.CTA ;  /* 0x0000000000007992 */ /* 0x0005ee0000008000 */
[----:B--2---:R-:W2:Y:S02]  /*7c80*/  FENCE.VIEW.ASYNC.S ;  /* 0x00000000000073c6 */ /* 0x004ea40000000000 */
[----:B--2---:R-:W-:Y:S06]  /*7c90*/  BAR.SYNC.DEFER_BLOCKING 0x1, 0x80 ;  /* 0x0042000000007b1d */ /* 0x004fec0000010000 */
[----:B------:R-:W-:Y:S05]  /*7ca0*/  @P0 BRA `(.L_x_119) ;  /* 0x00000000004c0947 */ /* 0x000fea0003800000 */
[----:B------:R-:W-:Y:S01]  /*7cb0*/  UIADD3 UR4, UPT, UPT, UR44, 0x200, URZ ;  /* 0x000002002c047890 */ /* 0x000fe2000fffe0ff */
[----:B------:R-:W-:Y:S01]  /*7cc0*/  R2UR UR10, R83 ;  /* 0x00000000530a72ca */ /* 0x000fe200000e0000 */
[----:B------:R-:W-:Y:S01]  /*7cd0*/  UMOV UR9, UR46 ;  /* 0x0000002e00097c82 */ /* 0x000fe20008000000 */
[----:B------:R-:W-:Y:S01]  /*7ce0*/  R2UR UR11, R82 ;  /* 0x00000000520b72ca */ /* 0x000fe200000e0000 */
[----:B------:R-:W-:Y:S01]  /*7cf0*/  UIADD3 UR6, UPT, UPT, UR44, 0x1200, URZ ;  /* 0x000012002c067890 */ /* 0x000fe2000fffe0ff */
[----:B------:R-:W-:Y:S01]  /*7d00*/  R2UR UR12, R80 ;  /* 0x00000000500c72ca */ /* 0x000fe200000e0000 */
[----:B------:R-:W-:Y:S01]  /*7d10*/  IMAD.U32 R67, RZ, RZ, UR4 ;  /* 0x00000004ff437e24 */ /* 0x000fe2000f8e00ff */
[----:B------:R-:W-:Y:S01]  /*7d20*/  R2UR UR13, R81 ;  /* 0x00000000510d72ca */ /* 0x000fe200000e0000 */
[----:B------:R-:W-:Y:S02]  /*7d30*/  UIADD3 UR4, UP0, UPT, UR62, 0x780, URZ ;  /* 0x000007803e047890 */ /* 0x000fe4000ff1e0ff */
[----:B------:R-:W-:Y:S01]  /*7d40*/  UIADD3 UR7, UPT, UPT, UR46, 0x40, URZ ;  /* 0x000000402e077890 */ /* 0x000fe2000fffe0ff */
[----:B------:R-:W-:Y:S01]  /*7d50*/  R2UR UR8, R67 ;  /* 0x00000000430872ca */ /* 0x000fe200000e0000 */
[----:B------:R-:W-:Y:S11]  /*7d60*/  UIADD3.X UR5, UPT, UPT, URZ, UR63, URZ, UP0, !UPT ;  /* 0x0000003fff057290 */ /* 0x000ff600087fe4ff */
[----:B------:R-:W-:Y:S01]  /*7d70*/  @!UPT UIADD3 URZ, UPT, UPT, URZ, URZ, URZ ;  /* 0x000000fffffff290 */ /* 0x000fe2000fffe0ff */
[----:B------:R2:W-:Y:S02]  /*7d80*/  UTMASTG.5D.IM2COL [UR8], [UR4] ;  /* 0x00000008040073b5 */ /* 0x0005e40008060000 */
[----:B--2---:R-:W-:Y:S01]  /*7d90*/  UMOV UR8, UR6 ;  /* 0x0000000600087c82 */ /* 0x004fe20008000000 */
[----:B------:R-:W-:Y:S02]  /*7da0*/  UMOV UR9, UR7 ;  /* 0x0000000700097c82 */ /* 0x000fe40008000000 */
[----:B------:R2:W-:Y:S01]  /*7db0*/  UTMASTG.5D.IM2COL [UR8], [UR4] ;  /* 0x00000008040073b5 */ /* 0x0005e20008060000 */
[----:B------:R0:W-:Y:S01]  /*7dc0*/  UTMACMDFLUSH ;  /* 0x00000000000079b7 */ /* 0x0001e20000000000 */
[----:B--2---:R-:W-:Y:S04]  /*7dd0*/  DEPBAR.LE SB0, 0x1 ;  /* 0x000080400000791a */ /* 0x004fe80000000000 */
.L_x_119:
[----:B------:R-:W-:Y:S05]  /*7de0*/  BSYNC.RECONVERGENT B0 ;  /* 0x0000000000007941 */ /* 0x000fea0003800200 */
.L_x_118:
[----:B------:R-:W-:Y:S01]  /*7df0*/  BAR.SYNC.DEFER_BLOCKING 0x1, 0x80 ;  /* 0x0042000000007b1d */ /* 0x000fe20000010000 */
[----:B------:R-:W-:Y:S01]  /*7e00*/  ISETP.NE.AND P1, PT, R85, RZ, PT ;  /* 0x000000ff5500720c */ /* 0x000fe20003f25270 */
[----:B------:R-:W-:Y:S01]  /*7e10*/  UISETP.NE.AND UP0, UPT, UR49, URZ, UPT ;  /* 0x000000ff3100728c */ /* 0x000fe2000bf05270 */
[----:B------:R-:W-:Y:S11]  /*7e20*/  LEA R3, R88, UR44, 0x3 ;  /* 0x0000002c58037c11 */ /* 0x000ff6000f8e18ff */
[----:B-1----:R-:W-:Y:S01]  /*7e30*/  @P1 SHF.L.U32 R4, R70, 0x1f, RZ ;  /* 0x0000001f46041819 */ /* 0x002fe200000006ff */
[----:B------:R-:W-:Y:S06]  /*7e40*/  BRA.U !UP0, `(.L_x_120) ;  /* 0x0000000108247547 */ /* 0x000fec000b800000 */
[----:B------:R-:W1:Y:S01]  /*7e50*/  S2R R0, SR_CgaCtaId ;  /* 0x0000000000007919 */ /* 0x000e620000008800 */
[----:B------:R-:W-:Y:S01]  /*7e60*/  IMAD.U32 R2, RZ, RZ, UR47 ;  /* 0x0000002fff027e24 */ /* 0x000fe2000f8e00ff */
[----:B------:R-:W-:Y:S04]  /*7e70*/  UIADD3 UR4, UPT, UPT, UR47, 0x1, URZ ;  /* 0x000000012f047890 */ /* 0x000fe8000fffe0ff */
[----:B------:R-:W-:Y:S01]  /*7e80*/  @P1 LEA R2, R2, UR44, 0x3 ;  /* 0x0000002c02021c11 */ /* 0x000fe2000f8e18ff */
[----:B------:R-:W-:Y:S04]  /*7e90*/  UISETP.NE.AND UP0, UPT, UR4, 0x4, UPT ;  /* 0x000000040400788c */ /* 0x000fe8000bf05270 */
[----:B------:R-:W-:Y:S01]  /*7ea0*/  @P1 VIADD R5, R2, 0xe0 ;  /* 0x000000e002051836 */ /* 0x000fe20000000000 */
[----:B------:R-:W-:Y:S04]  /*7eb0*/  USEL UR47, UR4, URZ, UP0 ;  /* 0x000000ff042f7287 */ /* 0x000fe80008000000 */
[----:B-1----:R-:W-:Y:S04]  /*7ec0*/  @P1 PRMT R0, R0, 0x654, R5 ;  /* 0x0000065400001816 */ /* 0x002fe80000000005 */
[----:B------:R1:W-:Y:S04]  /*7ed0*/  @P1 SYNCS.ARRIVE.TRANS64.RED.A1T0 RZ, [R0+URZ], RZ ;  /* 0x000000ff00ff19a7 */ /* 0x0003e800081004ff */
.L_x_120:
[----:B------:R-:W2:Y:S01]  /*7ee0*/  @P1 SYNCS.PHASECHK.TRANS64.TRYWAIT P0, [R3+URZ+0xc0], R4 ;  /* 0x0000c004030015a7 */ /* 0x000ea200080011ff */
[----:B------:R-:W-:Y:S01]  /*7ef0*/  BSSY B1, `(.L_x_121) ;  /* 0x0000016000017945 */ /* 0x000fe20003800000 */
[----:B--2---:R-:W-:Y:S03]  /*7f00*/  @P1 SEL R89, RZ, 0x1, !P0 ;  /* 0x00000001ff591807 */ /* 0x004fe60004000000 */
[----:B------:R-:W-:Y:S05]  /*7f10*/  @!P1 BRA `(.L_x_122) ;  /* 0x00000000004c9947 */ /* 0x000fea0003800000 */
[----:B------:R-:W-:Y:S01]  /*7f20*/  ISETP.NE.AND P0, PT, R89, RZ, PT ;  /* 0x000000ff5900720c */ /* 0x000fe20003f05270 */
[----:B------:R-:W-:Y:S01]  /*7f30*/  BSSY B0, `(.L_x_123) ;  /* 0x000000b000007945 */ /* 0x000fe20003800000 */
[----:B------:R-:W-:Y:S11]  /*7f40*/  ISETP.NE.AND P1, PT, R90, RZ, PT ;  /* 0x000000ff5a00720c */ /* 0x000ff60003f25270 */
[----:B------:R-:W-:Y:S02]  /*7f50*/  @!UPT UIADD3 URZ, UPT, UPT, URZ, URZ, URZ ;  /* 0x000000fffffff290 */ /* 0x000fe4000fffe0ff */
[C---:B------:R-:W-:Y:S01]  /*7f60*/  @P1 IMAD R6, R88.reuse, 0x2000, R73 ;  /* 0x0000200058061824 */ /* 0x040fe200078e0249 */
[C---:B------:R-:W-:Y:S01]  /*7f70*/  @P1 LEA R4, R88.reuse, R71, 0xd ;  /* 0x0000004758041211 */ /* 0x040fe200078e68ff */
[C---:B------:R-:W-:Y:S02]  /*7f80*/  @P1 IMAD R5, R88.reuse, 0x2000, R72 ;  /* 0x0000200058051824 */ /* 0x040fe400078e0248 */
[----:B------:R-:W-:Y:S01]  /*7f90*/  @P1 IMAD R2, R88, 0x2000, R86 ;  /* 0x0000200058021824 */ /* 0x000fe200078e0256 */
[----:B------:R-:W-:Y:S06]  /*7fa0*/  @P0 BRA `(.L_x_124) ;  /* 0x00000000000c0947 */ /* 0x000fec0003800000 */
[----:B-1----:R-:W-:Y:S04]  /*7fb0*/  SHF.L.U32 R0, R70, 0x1f, RZ ;  /* 0x0000001f46007819 */ /* 0x002fe800000006ff */
[----:B------:R-:W1:Y:S02]  /*7fc0*/  SYNCS.PHASECHK.TRANS64.TRYWAIT P0, [R3+URZ+0xc0], R0 ;  /* 0x0000c000030075a7 */ /* 0x000e6400080011ff */
[----:B-1----:R-:W-:Y:S05]  /*7fd0*/  @!P0 BRA `(.L_x_125) ;  /* 0x0000002c00288947 */ /* 0x002fea0003800000 */
.L_x_124:
[----:B------:R-:W-:Y:S05]  /*7fe0*/  BSYNC B0 ;  /* 0x0000000000007941 */ /* 0x000fea0003800000 */
.L_x_123:
[----:B------:R-:W-:Y:S02]  /*7ff0*/  ISETP.NE.AND P0, PT, R90, RZ, PT ;  /* 0x000000ff5a00720c */ /* 0x000fe40003f05270 */
[----:B------:R-:W-:Y:S11]  /*8000*/  IADD3 R88, PT, PT, R88, 0x1, RZ ;  /* 0x0000000158587810 */ /* 0x000ff60007ffe0ff */
[----:B------:R2:W4:Y:S04]  /*8010*/  @P0 LDS.128 R56, [R6] ;  /* 0x0000000006380984 */ /* 0x0005280000000c00 */
[----:B------:R2:W1:Y:S04]  /*8020*/  @P0 LDS.128 R52, [R5+0x10] ;  /* 0x0000100005340984 */ /* 0x0004680000000c00 */
[----:B------:R2:W1:Y:S04]  /*8030*/  @P0 LDS.128 R48, [R4+0x20] ;  /* 0x0000200004300984 */ /* 0x0004680000000c00 */
[----:B------:R2:W1:Y:S02]  /*8040*/  @P0 LDS.128 R44, [R2+0x30] ;  /* 0x00003000022c0984 */ /* 0x0004640000000c00 */
.L_x_122:
[----:B------:R-:W-:Y:S05]  /*8050*/  BSYNC B1 ;  /* 0x0000000000017941 */ /* 0x000fea0003800000 */
.L_x_121:
[----:B-1----:R-:W-:Y:S05]  /*8060*/  VIADD R0, R25, 0x10 ;  /* 0x0000001019007836 */ /* 0x002fea0000000000 */
[----:B------:R-:W-:Y:S04]  /*8070*/  SHF.R.U32.HI R0, RZ, 0x15, R0 ;  /* 0x00000015ff007819 */ /* 0x000fe80000011600 */
[----:B------:R-:W-:Y:S11]  /*8080*/  LOP3.LUT P0, RZ, R0, 0x3, R63, 0x48, !PT ;  /* 0x0000000300ff7812 */ /* 0x000ff6000780483f */
[----:B------:R-:W-:Y:S02]  /*8090*/  @!UPT UIADD3 URZ, UPT, UPT, URZ, URZ, URZ ;  /* 0x000000fffffff290 */ /* 0x000fe4000fffe0ff */
[----:B------:R-:W-:Y:S05]  /*80a0*/  @!P0 BRA `(.L_x_126) ;  /* 0x0000000000408947 */ /* 0x000fea0003800000 */
[----:B------:R-:W1:Y:S01]  /*80b0*/  LDCU.64 UR8, c[0x4][0x70] ;  /* 0x01000e00ff0877ac */ /* 0x000e620008000a00 */
[----:B------:R-:W-:Y:S01]  /*80c0*/  MOV R3, 0x0 ;  /* 0x0000000000037802 */ /* 0x000fe20000000f00 */
[----:B------:R-:W-:Y:S02]  /*80d0*/  HFMA2 R12, -RZ, RZ, 0, 5.9604644775390625e-08 ;  /* 0x00000001ff0c7431 */ /* 0x000fe400000001ff */
[----:B------:R-:W-:Y:S02]  /*80e0*/  IMAD.MOV.U32 R8, RZ, RZ, 0x192 ;  /* 0x00000192ff087424 */ /* 0x000fe400078e00ff */
[----:B------:R-:W-:Y:S01]  /*80f0*/  IMAD.MOV.U32 R13, RZ, RZ, RZ ;  /* 0x000000ffff0d7224 */ /* 0x000fe200078e00ff */
[----:B------:R-:W5:Y:S01]  /*8100*/  LDCU.64 UR6, c[0x4][0x78] ;  /* 0x01000f00ff0677ac */ /* 0x000f620008000a00 */
[----:B--2---:R-:W2:Y:S01]  /*8110*/  LDC.64 R2, c[0x4][R3] ;  /* 0x0100000003027b82 */ /* 0x004ea20000000a00 */
[----:B------:R-:W3:Y:S01]  /*8120*/  LDCU.64 UR4, c[0x4][0x10] ;  /* 0x01000200ff0477ac */ /* 0x000ee20008000a00 */
[----:B-1----:R-:W-:Y:S01]  /*8130*/  MOV R5, UR9 ;  /* 0x0000000900057c02 */ /* 0x002fe20008000f00 */
[----:B------:R-:W-:Y:S01]  /*8140*/  IMAD.U32 R4, RZ, RZ, UR8 ;  /* 0x00000008ff047e24 */ /* 0x000fe2000f8e00ff */
[----:B-----5:R-:W-:Y:S01]  /*8150*/  MOV R7, UR7 ;  /* 0x0000000700077c02 */ /* 0x020fe20008000f00 */
[----:B------:R-:W-:Y:S01]  /*8160*/  IMAD.U32 R6, RZ, RZ, UR6 ;  /* 0x00000006ff067e24 */ /* 0x000fe2000f8e00ff */
[----:B---3--:R-:W-:Y:S01]  /*8170*/  MOV R11, UR5 ;  /* 0x00000005000b7c02 */ /* 0x008fe20008000f00 */
[----:B------:R-:W-:Y:S02]  /*8180*/  IMAD.U32 R10, RZ, RZ, UR4 ;  /* 0x00000004ff0a7e24 */ /* 0x000fe4000f8e00ff */
[----:B------:R-:W-:Y:S07]  /*8190*/  LEPC R20, `(.L_x_126) ;  /* 0x000000001014794e */ /* 0x000fee0000000000 */
[----:B--2-4-:R-:W-:Y:S05]  /*81a0*/  CALL.ABS.NOINC R2 ;  /* 0x0000000002007343 */ /* 0x014fea0003c00000 */
.L_x_126:
[----:B----4-:R-:W-:Y:S01]  /*81b0*/  LOP3.LUT R20, R56, 0xffffe000, RZ, 0xc0, !PT ;  /* 0xffffe00038147812 */ /* 0x010fe200078ec0ff */
[----:B------:R-:W-:Y:S05]  /*81c0*/  WARPSYNC.ALL ;  /* 0x0000000000007948 */ /* 0x000fea0003800000 */
[----:B------:R-:W-:Y:S01]  /*81d0*/  R2UR UR4, R25 ;  /* 0x00000000190472ca */ /* 0x000fe200000e0000 */
[----:B------:R-:W1:Y:S01]  /*81e0*/  S2R R91, SR_CgaCtaId ;  /* 0x00000000005b7919 */ /* 0x000e620000008800 */
[----:B------:R-:W-:Y:S01]  /*81f0*/  LOP3.LUT R21, R57, 0xffffe000, RZ, 0xc0, !PT ;  /* 0xffffe00039157812 */ /* 0x000fe200078ec0ff */
[----:B------:R-:W-:Y:S01]  /*8200*/  IMAD.U32 R40, RZ, RZ, UR47 ;  /* 0x0000002fff287e24 */ /* 0x000fe2000f8e00ff */
[----:B------:R-:W-:Y:S01]  /*8210*/  LOP3.LUT R41, R58, 0xffffe000, RZ, 0xc0, !PT ;  /* 0xffffe0003a297812 */ /* 0x000fe200078ec0ff */
[----:B------:R-:W-:Y:S01]  /*8220*/  BSSY.RECONVERGENT B0, `(.L_x_127) ;  /* 0x0000062000007945 */ /* 0x000fe20003800200 */
[----:B------:R-:W-:Y:S02]  /*8230*/  LOP3.LUT R26, R48, 0xffffe000, RZ, 0xc0, !PT ;  /* 0xffffe000301a7812 */ /* 0x000fe400078ec0ff */
[----:B------:R-:W-:Y:S02]  /*8240*/  ISETP.NE.AND P6, PT, R85, RZ, PT ;  /* 0x000000ff5500720c */ /* 0x000fe40003fc5270 */
[----:B------:R-:W-:Y:S03]  /*8250*/  ISETP.NE.AND P0, PT, R75, RZ, PT ;  /* 0x000000ff4b00720c */ /* 0x000fe60003f05270 */
[----:B--2---:R-:W2:Y:S08]  /*8260*/  LDTM.x16 R4, tmem[UR4+0x10] ;  /* 0x00001004000479ee */ /* 0x004eb00008240000 */
[----:B------:R-:W-:Y:S02]  /*8270*/  @P6 LEA R40, R40, UR44, 0x3 ;  /* 0x0000002c28286c11 */ /* 0x000fe4000f8e18ff */
[----:B------:R-:W-:Y:S03]  /*8280*/  @P6 SHF.L.U32 R93, R70, 0x1f, RZ ;  /* 0x0000001f465d6819 */ /* 0x000fe600000006ff */
[----:B------:R-:W-:Y:S01]  /*8290*/  @P6 VIADD R92, R40, 0xe0 ;  /* 0x000000e0285c6836 */ /* 0x000fe20000000000 */
[----:B------:R-:W-:Y:S04]  /*82a0*/  LEA R40, R88, UR44, 0x3 ;  /* 0x0000002c58287c11 */ /* 0x000fe8000f8e18ff */
[----:B-1----:R-:W-:Y:S01]  /*82b0*/  @P6 PRMT R92, R91, 0x654, R92 ;  /* 0x000006545b5c6816 */ /* 0x002fe2000000005c */
[C---:B--2---:R-:W-:Y:S01]  /*82c0*/  FMUL R0, R24.reuse, R4 ;  /* 0x0000000418007220 */ /* 0x044fe20000400000 */
[C---:B------:R-:W-:Y:S01]  /*82d0*/  FMUL R2, R24.reuse, R5 ;  /* 0x0000000518027220 */ /* 0x040fe20000400000 */
[C---:B------:R-:W-:Y:S01]  /*82e0*/  FMUL R3, R24.reuse, R10 ;  /* 0x0000000a18037220 */ /* 0x040fe20000400000 */
[----:B------:R-:W-:Y:S01]  /*82f0*/  FMUL R4, R24, R11 ;  /* 0x0000000b18047220 */ /* 0x000fe20000400000 */
[C---:B------:R-:W-:Y:S01]  /*8300*/  FFMA R28, R27.reuse, R20, R0 ;  /* 0x000000141b1c7223 */ /* 0x040fe20000000000 */
[----:B------:R-:W-:Y:S01]  /*8310*/  LOP3.LUT R20, R52, 0xffffe000, RZ, 0xc0, !PT ;  /* 0xffffe00034147812 */ /* 0x000fe200078ec0ff */
[----:B------:R-:W-:Y:S01]  /*8320*/  FFMA R29, R27, R21, R2 ;  /* 0x000000151b1d7223 */ /* 0x000fe20000000002 */
[----:B------:R-:W-:Y:S01]  /*8330*/  LOP3.LUT R21, R59, 0xffffe000, RZ, 0xc0, !PT ;  /* 0xffffe0003b157812 */ /* 0x000fe200078ec0ff */
[C---:B------:R-:W-:Y:S01]  /*8340*/  FMUL R0, R24.reuse, R6 ;  /* 0x0000000618007220 */ /* 0x040fe20000400000 */
[----:B------:R-:W-:Y:S01]  /*8350*/  F2FP.TF32.F32.PACK_B R28, R28 ;  /* 0x0000001cff1c723e */ /* 0x000fe200024050ff */
[C---:B------:R-:W-:Y:S01]  /*8360*/  FMUL R2, R24.reuse, R7 ;  /* 0x0000000718027220 */ /* 0x040fe20000400000 */
[----:B------:R-:W-:Y:S01]  /*8370*/  F2FP.TF32.F32.PACK_B R29, R29 ;  /* 0x0000001dff1d723e */ /* 0x000fe200024050ff */
[----:B------:R-:W-:Y:S01]  /*8380*/  FFMA R30, R27, R41, R0 ;  /* 0x000000291b1e7223 */ /* 0x000fe20000000000 */
[----:B------:R-:W-:Y:S01]  /*8390*/  LOP3.LUT R41, R55, 0xffffe000, RZ, 0xc0, !PT ;  /* 0xffffe00037297812 */ /* 0x000fe200078ec0ff */
[----:B------:R-:W-:Y:S01]  /*83a0*/  FFMA R31, R27, R21, R2 ;  /* 0x000000151b1f7223 */ /* 0x000fe20000000002 */
[----:B------:R-:W-:Y:S01]  /*83b0*/  LOP3.LUT R21, R53, 0xffffe000, RZ, 0xc0, !PT ;  /* 0xffffe00035157812 */ /* 0x000fe200078ec0ff */
[C---:B------:R-:W-:Y:S01]  /*83c0*/  FMUL R0, R24.reuse, R8 ;  /* 0x0000000818007220 */ /* 0x040fe20000400000 */
[----:B------:R-:W-:Y:S01]  /*83d0*/  F2FP.TF32.F32.PACK_B R30, R30 ;  /* 0x0000001eff1e723e */ /* 0x000fe200024050ff */
[----:B------:R-:W-:Y:S01]  /*83e0*/  FMUL R2, R24, R9 ;  /* 0x0000000918027220 */ /* 0x000fe20000400000 */
[----:B------:R-:W-:Y:S01]  /*83f0*/  F2FP.TF32.F32.PACK_B R31, R31 ;  /* 0x0000001fff1f723e */ /* 0x000fe200024050ff */
[C---:B------:R-:W-:Y:S01]  /*8400*/  FFMA R32, R27.reuse, R20, R0 ;  /* 0x000000141b207223 */ /* 0x040fe20000000000 */
[----:B------:R-:W-:Y:S01]  /*8410*/  LOP3.LUT R20, R54, 0xffffe000, RZ, 0xc0, !PT ;  /* 0xffffe00036147812 */ /* 0x000fe200078ec0ff */
[----:B------:R-:W-:Y:S01]  /*8420*/  FFMA R33, R27, R21, R2 ;  /* 0x000000151b217223 */ /* 0x000fe20000000002 */
[C---:B------:R-:W-:Y:S01]  /*8430*/  FMUL R5, R24.reuse, R12 ;  /* 0x0000000c18057220 */ /* 0x040fe20000400000 */
[----:B------:R1:W-:Y:S01]  /*8440*/  STS.128 [R73+0x2000], R28 ;  /* 0x0020001c49007388 */ /* 0x0003e20000000c00 */
[----:B------:R-:W-:Y:S01]  /*8450*/  LOP3.LUT R21, R49, 0xffffe000, RZ, 0xc0, !PT ;  /* 0xffffe00031157812 */ /* 0x000fe200078ec0ff */
[C---:B------:R-:W-:Y:S01]  /*8460*/  FFMA R34, R27.reuse, R20, R3 ;  /* 0x000000141b227223 */ /* 0x040fe20000000003 */
[----:B------:R-:W-:Y:S01]  /*8470*/  FFMA R35, R27, R41, R4 ;  /* 0x000000291b237223 */ /* 0x000fe20000000004 */
        /* <DEDUP_REMOVED lines=22> */
[----:B------:R-:W-:Y:S02]  /*85e0*/  F2FP.TF32.F32.PACK_B R36, R36 ;  /* 0x00000024ff24723e */ /* 0x000fe400024050ff */
[----:B------:R-:W-:Y:S02]  /*85f0*/  F2FP.TF32.F32.PACK_B R37, R37 ;  /* 0x00000025ff25723e */ /* 0x000fe400024050ff */
[----:B------:R-:W-:Y:S01]  /*8600*/  F2FP.TF32.F32.PACK_B R38, R38 ;  /* 0x00000026ff26723e */ /* 0x000fe200024050ff */
[C---:B-1----:R-:W-:Y:S01]  /*8610*/  FFMA R28, R27.reuse, R20, R9 ;  /* 0x000000141b1c7223 */ /* 0x042fe20000000009 */
[----:B------:R-:W-:Y:S01]  /*8620*/  F2FP.TF32.F32.PACK_B R39, R39 ;  /* 0x00000027ff27723e */ /* 0x000fe200024050ff */
[C---:B------:R-:W-:Y:S01]  /*8630*/  FFMA R29, R27.reuse, R21, R10 ;  /* 0x000000151b1d7223 */ /* 0x040fe2000000000a */
[C---:B------:R-:W-:Y:S01]  /*8640*/  FFMA R30, R27.reuse, R26, R11 ;  /* 0x0000001a1b1e7223 */ /* 0x040fe2000000000b */
[----:B------:R-:W-:Y:S01]  /*8650*/  FFMA R31, R27, R41, R12 ;  /* 0x000000291b1f7223 */ /* 0x000fe2000000000c */
[----:B------:R-:W-:Y:S01]  /*8660*/  F2FP.TF32.F32.PACK_B R28, R28 ;  /* 0x0000001cff1c723e */ /* 0x000fe200024050ff */
[----:B------:R2:W-:Y:S01]  /*8670*/  STS.128 [R71+0x2020], R36 ;  /* 0x0020202447007388 */ /* 0x0005e20000000c00 */
[----:B------:R-:W-:Y:S02]  /*8680*/  F2FP.TF32.F32.PACK_B R29, R29 ;  /* 0x0000001dff1d723e */ /* 0x000fe400024050ff */
        /* <DEDUP_REMOVED lines=8> */
[----:B-1----:R-:W1:Y:S02]  /*8710*/  FENCE.VIEW.ASYNC.S ;  /* 0x00000000000073c6 */ /* 0x002e640000000000 */
[----:B-1----:R-:W-:Y:S06]  /*8720*/  BAR.SYNC.DEFER_BLOCKING 0x1, 0x80 ;  /* 0x0042000000007b1d */ /* 0x002fec0000010000 */
[----:B------:R-:W-:Y:S05]  /*8730*/  @P0 BRA `(.L_x_128) ;  /* 0x0000000000400947 */ /* 0x000fea0003800000 */
[----:B------:R-:W-:Y:S01]  /*8740*/  R2UR UR10, R83 ;  /* 0x00000000530a72ca */ /* 0x000fe200000e0000 */
[----:B------:R-:W-:Y:S01]  /*8750*/  UIADD3 UR4, UP0, UPT, UR62, 0x780, URZ ;  /* 0x000007803e047890 */ /* 0x000fe2000ff1e0ff */
[----:B------:R-:W-:Y:S01]  /*8760*/  R2UR UR11, R82 ;  /* 0x00000000520b72ca */ /* 0x000fe200000e0000 */
[----:B------:R-:W-:Y:S01]  /*8770*/  UIADD3 UR8, UPT, UPT, UR44, 0x2200, URZ ;  /* 0x000022002c087890 */ /* 0x000fe2000fffe0ff */
[----:B------:R-:W-:Y:S01]  /*8780*/  R2UR UR12, R80 ;  /* 0x00000000500c72ca */ /* 0x000fe200000e0000 */
[----:B------:R-:W-:Y:S01]  /*8790*/  UIADD3 UR9, UPT, UPT, UR46, 0x10, URZ ;  /* 0x000000102e097890 */ /* 0x000fe2000fffe0ff */
[----:B------:R-:W-:Y:S01]  /*87a0*/  R2UR UR13, R81 ;  /* 0x00000000510d72ca */ /* 0x000fe200000e0000 */
[----:B------:R-:W-:Y:S02]  /*87b0*/  UIADD3.X UR5, UPT, UPT, URZ, UR63, URZ, UP0, !UPT ;  /* 0x0000003fff057290 */ /* 0x000fe400087fe4ff */
[----:B------:R-:W-:Y:S02]  /*87c0*/  UIADD3 UR6, UPT, UPT, UR44, 0x3200, URZ ;  /* 0x000032002c067890 */ /* 0x000fe4000fffe0ff */
[----:B------:R-:W-:Y:S08]  /*87d0*/  UIADD3 UR7, UPT, UPT, UR46, 0x50, URZ ;  /* 0x000000502e077890 */ /* 0x000ff0000fffe0ff */
[----:B------:R1:W-:Y:S02]  /*87e0*/  UTMASTG.5D.IM2COL [UR8], [UR4] ;  /* 0x00000008040073b5 */ /* 0x0003e40008060000 */
[----:B-1----:R-:W-:Y:S01]  /*87f0*/  UMOV UR8, UR6 ;  /* 0x0000000600087c82 */ /* 0x002fe20008000000 */
[----:B------:R-:W-:Y:S02]  /*8800*/  UMOV UR9, UR7 ;  /* 0x0000000700097c82 */ /* 0x000fe40008000000 */
[----:B------:R1:W-:Y:S01]  /*8810*/  UTMASTG.5D.IM2COL [UR8], [UR4] ;  /* 0x00000008040073b5 */ /* 0x0003e20008060000 */
[----:B------:R0:W-:Y:S01]  /*8820*/  UTMACMDFLUSH ;  /* 0x00000000000079b7 */ /* 0x0001e20000000000 */
[----:B-1----:R-:W-:Y:S04]  /*8830*/  DEPBAR.LE SB0, 0x1 ;  /* 0x000080400000791a */ /* 0x002fe80000000000 */
.L_x_128:
[----:B------:R-:W-:Y:S05]  /*8840*/  BSYNC.RECONVERGENT B0 ;  /* 0x0000000000007941 */ /* 0x000fea0003800200 */
.L_x_127:
[----:B------:R-:W-:Y:S01]  /*8850*/  BAR.SYNC.DEFER_BLOCKING 0x1, 0x80 ;  /* 0x0042000000007b1d */ /* 0x000fe20000010000 */
[----:B------:R-:W-:Y:S04]  /*8860*/  UIADD3 UR4, UPT, UPT, UR47, 0x1, URZ ;  /* 0x000000012f047890 */ /* 0x000fe8000fffe0ff */
[----:B------:R-:W-:Y:S04]  /*8870*/  UISETP.NE.AND UP0, UPT, UR4, 0x4, UPT ;  /* 0x000000040400788c */ /* 0x000fe8000bf05270 */
[----:B------:R-:W-:Y:S01]  /*8880*/  USEL UR45, UR4, URZ, UP0 ;  /* 0x000000ff042d7287 */ /* 0x000fe20008000000 */
[----:B------:R1:W-:Y:S01]  /*8890*/  @P6 SYNCS.ARRIVE.TRANS64.RED.A1T0 RZ, [R92+URZ], RZ ;  /* 0x000000ff5cff69a7 */ /* 0x0003e200081004ff */
[----:B------:R-:W-:Y:S01]  /*88a0*/  BSSY B1, `(.L_x_129) ;  /* 0x0000017000017945 */ /* 0x000fe20003800000 */
[----:B------:R-:W4:Y:S02]  /*88b0*/  @P6 SYNCS.PHASECHK.TRANS64.TRYWAIT P0, [R40+URZ+0xc0], R93 ;  /* 0x0000c05d280065a7 */ /* 0x000f2400080011ff */
[----:B----4-:R-:W-:Y:S01]  /*88c0*/  @P6 SEL R89, RZ, 0x1, !P0 ;  /* 0x00000001ff596807 */ /* 0x010fe20004000000 */
[----:B-1----:R-:W-:Y:S06]  /*88d0*/  @!P6 BRA `(.L_x_130) ;  /* 0x00000000004ce947 */ /* 0x002fec0003800000 */
        /* <DEDUP_REMOVED lines=9> */
[----:B------:R-:W-:Y:S04]  /*8970*/  SHF.L.U32 R5, R70, 0x1f, RZ ;  /* 0x0000001f46057819 */ /* 0x000fe800000006ff */
[----:B------:R-:W1:Y:S02]  /*8980*/  SYNCS.PHASECHK.TRANS64.TRYWAIT P0, [R40+URZ+0xc0], R5 ;  /* 0x0000c005280075a7 */ /* 0x000e6400080011ff */
[----:B-1----:R-:W-:Y:S05]  /*8990*/  @!P0 BRA `(.L_x_133) ;  /* 0x0000002000cc8947 */ /* 0x002fea0003800000 */
.L_x_132:
[----:B------:R-:W-:Y:S05]  /*89a0*/  BSYNC B0 ;  /* 0x0000000000007941 */ /* 0x000fea0003800000 */
.L_x_131:
[----:B------:R-:W-:Y:S02]  /*89b0*/  ISETP.NE.AND P0, PT, R90, RZ, PT ;  /* 0x000000ff5a00720c */ /* 0x000fe40003f05270 */
[----:B------:R-:W-:Y:S11]  /*89c0*/  IADD3 R88, PT, PT, R88, 0x1, RZ ;  /* 0x0000000158587810 */ /* 0x000ff60007ffe0ff */
[----:B------:R4:W1:Y:S04]  /*89d0*/  @P0 LDS.128 R56, [R4] ;  /* 0x0000000004380984 */ /* 0x0008680000000c00 */
[----:B------:R4:W1:Y:S04]  /*89e0*/  @P0 LDS.128 R52, [R3+0x10] ;  /* 0x0000100003340984 */ /* 0x0008680000000c00 */
[----:B------:R4:W1:Y:S04]  /*89f0*/  @P0 LDS.128 R48, [R2+0x20] ;  /* 0x0000200002300984 */ /* 0x0008680000000c00 */
[----:B------:R4:W1:Y:S02]  /*8a00*/  @P0 LDS.128 R44, [R0+0x30] ;  /* 0x00003000002c0984 */ /* 0x0008640000000c00 */
.L_x_130:
[----:B------:R-:W-:Y:S05]  /*8a10*/  BSYNC B1 ;  /* 0x0000000000017941 */ /* 0x000fea0003800000 */
.L_x_129:
[----:B----4-:R-:W-:Y:S05]  /*8a20*/  VIADD R0, R25, 0x20 ;  /* 0x0000002019007836 */ /* 0x010fea0000000000 */
        /* <DEDUP_REMOVED lines=9> */
[----:B------:R-:W4:Y:S01]  /*8ac0*/  LDCU.64 UR6, c[0x4][0x78] ;  /* 0x01000f00ff0677ac */ /* 0x000f220008000a00 */
[----:B------:R-:W2:Y:S01]  /*8ad0*/  LDC.64 R2, c[0x4][R3] ;  /* 0x0100000003027b82 */ /* 0x000ea20000000a00 */
[----:B------:R-:W5:Y:S01]  /*8ae0*/  LDCU.64 UR4, c[0x4][0x10] ;  /* 0x01000200ff0477ac */ /* 0x000f620008000a00 */
[----:B-1----:R-:W-:Y:S01]  /*8af0*/  MOV R5, UR9 ;  /* 0x0000000900057c02 */ /* 0x002fe20008000f00 */
[----:B------:R-:W-:Y:S01]  /*8b00*/  IMAD.U32 R4, RZ, RZ, UR8 ;  /* 0x00000008ff047e24 */ /* 0x000fe2000f8e00ff */
[----:B----4-:R-:W-:Y:S01]  /*8b10*/  MOV R7, UR7 ;  /* 0x0000000700077c02 */ /* 0x010fe20008000f00 */
[----:B------:R-:W-:Y:S01]  /*8b20*/  IMAD.U32 R6, RZ, RZ, UR6 ;  /* 0x00000006ff067e24 */ /* 0x000fe2000f8e00ff */
[----:B-----5:R-:W-:Y:S01]  /*8b30*/  MOV R11, UR5 ;  /* 0x00000005000b7c02 */ /* 0x020fe20008000f00 */
[----:B------:R-:W-:Y:S02]  /*8b40*/  IMAD.U32 R10, RZ, RZ, UR4 ;  /* 0x00000004ff0a7e24 */ /* 0x000fe4000f8e00ff */
[----:B------:R-:W-:Y:S07]  /*8b50*/  LEPC R20, `(.L_x_134) ;  /* 0x000000001014794e */ /* 0x000fee0000000000 */
[----:B--23--:R-:W-:Y:S05]  /*8b60*/  CALL.ABS.NOINC R2 ;  /* 0x0000000002007343 */ /* 0x00cfea0003c00000 */
.L_x_134:
[----:B-1----:R-:W-:Y:S01]  /*8b70*/  LOP3.LUT R20, R56, 0xffffe000, RZ, 0xc0, !PT ;  /* 0xffffe00038147812 */ /* 0x002fe200078ec0ff */
[----:B------:R-:W-:Y:S05]  /*8b80*/  WARPSYNC.ALL ;  /* 0x0000000000007948 */ /* 0x000fea0003800000 */
[----:B------:R-:W-:Y:S01]  /*8b90*/  R2UR UR4, R25 ;  /* 0x00000000190472ca */ /* 0x000fe200000e0000 */
[----:B------:R-:W-:Y:S01]  /*8ba0*/  IMAD.U32 R92, RZ, RZ, UR45 ;  /* 0x0000002dff5c7e24 */ /* 0x000fe2000f8e00ff */
[----:B------:R-:W-:Y:S01]  /*8bb0*/  LOP3.LUT R21, R57, 0xffffe000, RZ, 0xc0, !PT ;  /* 0xffffe00039157812 */ /* 0x000fe200078ec0ff */
[----:B------:R-:W-:Y:S01]  /*8bc0*/  BSSY.RECONVERGENT B0, `(.L_x_135) ;  /* 0x0000063000007945 */ /* 0x000fe20003800200 */
[----:B------:R-:W-:Y:S02]  /*8bd0*/  LOP3.LUT R41, R58, 0xffffe000, RZ, 0xc0, !PT ;  /* 0xffffe0003a297812 */ /* 0x000fe400078ec0ff */
[----:B------:R-:W-:Y:S02]  /*8be0*/  LOP3.LUT R26, R54, 0xffffe000, RZ, 0xc0, !PT ;  /* 0xffffe000361a7812 */ /* 0x000fe400078ec0ff */
[----:B------:R-:W-:Y:S02]  /*8bf0*/  LOP3.LUT R40, R50, 0xffffe000, RZ, 0xc0, !PT ;  /* 0xffffe00032287812 */ /* 0x000fe400078ec0ff */
[----:B------:R-:W-:Y:S02]  /*8c00*/  ISETP.NE.AND P6, PT, R85, RZ, PT ;  /* 0x000000ff5500720c */ /* 0x000fe40003fc5270 */
[----:B------:R-:W-:Y:S01]  /*8c10*/  ISETP.NE.AND P0, PT, R75, RZ, PT ;  /* 0x000000ff4b00720c */ /* 0x000fe20003f05270 */
[----:B------:R-:W1:Y:S01]  /*8c20*/  LDTM.x16 R4, tmem[UR4+0x20] ;  /* 0x00002004000479ee */ /* 0x000e620008240000 */
[----:B------:R-:W-:Y:S09]  /*8c30*/  LEA R93, R88, UR44, 0x3 ;  /* 0x0000002c585d7c11 */ /* 0x000ff2000f8e18ff */
[----:B------:R-:W-:Y:S05]  /*8c40*/  @P6 LEA R92, R92, UR44, 0x3 ;  /* 0x0000002c5c5c6c11 */ /* 0x000fea000f8e18ff */
[----:B------:R-:W-:Y:S05]  /*8c50*/  @P6 VIADD R92, R92, 0xe0 ;  /* 0x000000e05c5c6836 */ /* 0x000fea0000000000 */
[----:B------:R-:W-:Y:S01]  /*8c60*/  @P6 PRMT R92, R91, 0x654, R92 ;  /* 0x000006545b5c6816 */ /* 0x000fe2000000005c */
[C---:B-1----:R-:W-:Y:S01]  /*8c70*/  FMUL R0, R24.reuse, R4 ;  /* 0x0000000418007220 */ /* 0x042fe20000400000 */
[C---:B------:R-:W-:Y:S01]  /*8c80*/  FMUL R2, R24.reuse, R5 ;  /* 0x0000000518027220 */ /* 0x040fe20000400000 */
[C---:B------:R-:W-:Y:S01]  /*8c90*/  FMUL R3, R24.reuse, R10 ;  /* 0x0000000a18037220 */ /* 0x040fe20000400000 */
[----:B------:R-:W-:Y:S01]  /*8ca0*/  FMUL R4, R24, R11 ;  /* 0x0000000b18047220 */ /* 0x000fe20000400000 */
[C---:B--2---:R-:W-:Y:S01]  /*8cb0*/  FFMA R28, R27.reuse, R20, R0 ;  /* 0x000000141b1c7223 */ /* 0x044fe20000000000 */
        /* <DEDUP_REMOVED lines=15> */
[----:B------:R-:W-:Y:S01]  /*8db0*/  FFMA R32, R27, R20, R0 ;  /* 0x000000141b207223 */ /* 0x000fe20000000000 */
[----:B------:R-:W-:Y:S01]  /*8dc0*/  LOP3.LUT R20, R55, 0xffffe000, RZ, 0xc0, !PT ;  /* 0xffffe00037147812 */ /* 0x000fe200078ec0ff */
[C---:B------:R-:W-:Y:S01]  /*8dd0*/  FFMA R33, R27.reuse, R41, R2 ;  /* 0x000000291b217223 */ /* 0x040fe20000000002 */
[C---:B------:R-:W-:Y:S01]  /*8de0*/  FFMA R34, R27.reuse, R26, R3 ;  /* 0x0000001a1b227223 */ /* 0x040fe20000000003 */
[----:B------:R1:W-:Y:S01]  /*8df0*/  STS.128 [R73+0x4000], R28 ;  /* 0x0040001c49007388 */ /* 0x0003e20000000c00 */
[----:B------:R-:W-:Y:S01]  /*8e00*/  LOP3.LUT R26, R48, 0xffffe000, RZ, 0xc0, !PT ;  /* 0xffffe000301a7812 */ /* 0x000fe200078ec0ff */
[----:B------:R-:W-:Y:S01]  /*8e10*/  FFMA R35, R27, R20, R4 ;  /* 0x000000141b237223 */ /* 0x000fe20000000004 */
[C---:B------:R-:W-:Y:S01]  /*8e20*/  FMUL R5, R24.reuse, R12 ;  /* 0x0000000c18057220 */ /* 0x040fe20000400000 */
[C---:B------:R-:W-:Y:S01]  /*8e30*/  FMUL R6, R24.reuse, R13 ;  /* 0x0000000d18067220 */ /* 0x040fe20000400000 */
        /* <DEDUP_REMOVED lines=22> */
[----:B------:R-:W-:Y:S02]  /*8fa0*/  F2FP.TF32.F32.PACK_B R38, R38 ;  /* 0x00000026ff26723e */ /* 0x000fe400024050ff */
[----:B------:R-:W-:Y:S01]  /*8fb0*/  F2FP.TF32.F32.PACK_B R39, R39 ;  /* 0x00000027ff27723e */ /* 0x000fe200024050ff */
[C---:B-1----:R-:W-:Y:S01]  /*8fc0*/  FFMA R28, R27.reuse, R20, R9 ;  /* 0x000000141b1c7223 */ /* 0x042fe20000000009 */
[C---:B------:R-:W-:Y:S01]  /*8fd0*/  FFMA R29, R27.reuse, R21, R10 ;  /* 0x000000151b1d7223 */ /* 0x040fe2000000000a */
[C---:B------:R-:W-:Y:S01]  /*8fe0*/  FFMA R30, R27.reuse, R26, R11 ;  /* 0x0000001a1b1e7223 */ /* 0x040fe2000000000b */
[----:B------:R-:W-:Y:S01]  /*8ff0*/  FFMA R31, R27, R41, R12 ;  /* 0x000000291b1f7223 */ /* 0x000fe2000000000c */
[----:B------:R2:W-:Y:S01]  /*9000*/  STS.128 [R71+0x4020], R36 ;  /* 0x0040202447007388 */ /* 0x0005e20000000c00 */
[----:B------:R-:W-:Y:S02]  /*9010*/  F2FP.TF32.F32.PACK_B R28, R28 ;  /* 0x0000001cff1c723e */ /* 0x000fe400024050ff */
[----:B------:R-:W-:Y:S02]  /*9020*/  F2FP.TF32.F32.PACK_B R29, R29 ;  /* 0x0000001dff1d723e */ /* 0x000fe400024050ff */
[----:B------:R-:W-:Y:S02]  /*9030*/  F2FP.TF32.F32.PACK_B R30, R30 ;  /* 0x0000001eff1e723e */ /* 0x000fe400024050ff */
[----:B------:R-:W-:Y:S02]  /*9040*/  F2FP.TF32.F32.PACK_B R31, R31 ;  /* 0x0000001fff1f723e */ /* 0x000fe400024050ff */
[----:B------:R-:W-:Y:S03]  /*9050*/  @P6 SHF.L.U32 R14, R70, 0x1f, RZ ;  /* 0x0000001f460e6819 */ /* 0x000fe600000006ff */
        /* <DEDUP_REMOVED lines=25> */
.L_x_136:
[----:B------:R-:W-:Y:S05]  /*91f0*/  BSYNC.RECONVERGENT B0 ;  /* 0x0000000000007941 */ /* 0x000fea0003800200 */
.L_x_135:
        /* <DEDUP_REMOVED lines=21> */
.L_x_140:
[----:B------:R-:W-:Y:S05]  /*9350*/  BSYNC B0 ;  /* 0x0000000000007941 */ /* 0x000fea0003800000 */
.L_x_139:
[----:B------:R-:W-:Y:S11]  /*9360*/  ISETP.NE.AND P0, PT, R90, RZ, PT ;  /* 0x000000ff5a00720c */ /* 0x000ff60003f05270 */
[----:B------:R-:W-:Y:S02]  /*9370*/  @!UPT UIADD3 URZ, UPT, UPT, URZ, URZ, URZ ;  /* 0x000000fffffff290 */ /* 0x000fe4000fffe0ff */
[----:B------:R4:W1:Y:S04]  /*9380*/  @P0 LDS.128 R56, [R3] ;  /* 0x0000000003380984 */ /* 0x0008680000000c00 */
[----:B------:R4:W1:Y:S04]  /*9390*/  @P0 LDS.128 R52, [R2+0x10] ;  /* 0x0000100002340984 */ /* 0x0008680000000c00 */
[----:B------:R4:W1:Y:S04]  /*93a0*/  @P0 LDS.128 R48, [R0+0x20] ;  /* 0x0000200000300984 */ /* 0x0008680000000c00 */
[----:B------:R4:W1:Y:S02]  /*93b0*/  @P0 LDS.128 R44, [R88+0x30] ;  /* 0x00003000582c0984 */ /* 0x0008640000000c00 */
.L_x_138:
[----:B------:R-:W-:Y:S05]  /*93c0*/  BSYNC B1 ;  /* 0x0000000000017941 */ /* 0x000fea0003800000 */
.L_x_137:
[----:B----4-:R-:W-:Y:S05]  /*93d0*/  VIADD R0, R25, 0x30 ;  /* 0x0000003019007836 */ /* 0x010fea0000000000 */
[----:B------:R-:W-:Y:S04]  /*93e0*/  SHF.R.U32.HI R0, RZ, 0x15, R0 ;  /* 0x00000015ff007819 */ /* 0x000fe80000011600 */
[----:B------:R-:W-:Y:S11]  /*93f0*/  LOP3.LUT P0, RZ, R0, 0x3, R63, 0x48, !PT ;  /* 0x0000000300ff7812 */ /* 0x000ff6000780483f */
[----:B------:R-:W-:Y:S02]  /*9400*/  @!UPT UIADD3 URZ, UPT, UPT, URZ, URZ, URZ ;  /* 0x000000fffffff290 */ /* 0x000fe4000fffe0ff */
[----:B------:R-:W-:Y:S05]  /*9410*/  @!P0 BRA `(.L_x_142) ;  /* 0x0000000000408947 */ /* 0x000fea0003800000 */
[----:B------:R-:W4:Y:S01]  /*9420*/  LDCU.64 UR8, c[0x4][0x70] ;  /* 0x01000e00ff0877ac */ /* 0x000f220008000a00 */
[----:B------:R-:W-:Y:S01]  /*9430*/  MOV R3, 0x0 ;  /* 0x0000000000037802 */ /* 0x000fe20000000f00 */
[----:B------:R-:W-:Y:S02]  /*9440*/  HFMA2 R12, -RZ, RZ, 0, 5.9604644775390625e-08 ;  /* 0x00000001ff0c7431 */ /* 0x000fe400000001ff */
[----:B------:R-:W-:Y:S02]  /*9450*/  IMAD.MOV.U32 R8, RZ, RZ, 0x192 ;  /* 0x00000192ff087424 */ /* 0x000fe400078e00ff */
[----:B------:R-:W-:Y:S01]  /*9460*/  IMAD.MOV.U32 R13, RZ, RZ, RZ ;  /* 0x000000ffff0d7224 */ /* 0x000fe200078e00ff */
[----:B------:R-:W5:Y:S01]  /*9470*/  LDCU.64 UR6, c[0x4][0x78] ;  /* 0x01000f00ff0677ac */ /* 0x000f620008000a00 */
[----:B------:R-:W2:Y:S01]  /*9480*/  LDC.64 R2, c[0x4][R3] ;  /* 0x0100000003027b82 */ /* 0x000ea20000000a00 */
[----:B------:R-:W3:Y:S01]  /*9490*/  LDCU.64 UR4, c[0x4][0x10] ;  /* 0x01000200ff0477ac */ /* 0x000ee20008000a00 */
[----:B----4-:R-:W-:Y:S01]  /*94a0*/  MOV R5, UR9 ;  /* 0x0000000900057c02 */ /* 0x010fe20008000f00 */
[----:B-1----:R-:W-:Y:S01]  /*94b0*/  IMAD.U32 R4, RZ, RZ, UR8 ;  /* 0x00000008ff047e24 */ /* 0x002fe2000f8e00ff */
[----:B-----5:R-:W-:Y:S01]  /*94c0*/  MOV R7, UR7 ;  /* 0x0000000700077c02 */ /* 0x020fe20008000f00 */
[----:B------:R-:W-:Y:S01]  /*94d0*/  IMAD.U32 R6, RZ, RZ, UR6 ;  /* 0x00000006ff067e24 */ /* 0x000fe2000f8e00ff */
[----:B---3--:R-:W-:Y:S01]  /*94e0*/  MOV R11, UR5 ;  /* 0x00000005000b7c02 */ /* 0x008fe20008000f00 */
[----:B------:R-:W-:Y:S02]  /*94f0*/  IMAD.U32 R10, RZ, RZ, UR4 ;  /* 0x00000004ff0a7e24 */ /* 0x000fe4000f8e00ff */
[----:B------:R-:W-:Y:S07]  /*9500*/  LEPC R20, `(.L_x_142) ;  /* 0x000000001014794e */ /* 0x000fee0000000000 */
[----:B--2---:R-:W-:Y:S05]  /*9510*/  CALL.ABS.NOINC R2 ;  /* 0x0000000002007343 */ /* 0x004fea0003c00000 */
.L_x_142:
[----:B------:R-:W-:Y:S01]  /*9520*/  ISETP.NE.AND P0, PT, R75, RZ, PT ;  /* 0x000000ff4b00720c */ /* 0x000fe20003f05270 */
[----:B------:R-:W-:Y:S05]  /*9530*/  WARPSYNC.ALL ;  /* 0x0000000000007948 */ /* 0x000fea0003800000 */
[----:B------:R-:W-:Y:S01]  /*9540*/  R2UR UR4, R25 ;  /* 0x00000000190472ca */ /* 0x000fe200000e0000 */
[----:B------:R-:W-:Y:S01]  /*9550*/  VIADD R87, R87, 0x130 ;  /* 0x0000013057577836 */ /* 0x000fe20000000000 */
[----:B-1----:R-:W-:Y:S01]  /*9560*/  LOP3.LUT R0, R56, 0xffffe000, RZ, 0xc0, !PT ;  /* 0xffffe00038007812 */ /* 0x002fe200078ec0ff */
[----:B------:R-:W-:Y:S01]  /*9570*/  BSSY.RECONVERGENT B0, `(.L_x_143) ;  /* 0x0000060000007945 */ /* 0x000fe20003800200 */
[----:B------:R-:W-:Y:S02]  /*9580*/  LOP3.LUT R2, R57, 0xffffe000, RZ, 0xc0, !PT ;  /* 0xffffe00039027812 */ /* 0x000fe400078ec0ff */
[----:B------:R-:W-:Y:S02]  /*9590*/  LOP3.LUT R3, R58, 0xffffe000, RZ, 0xc0, !PT ;  /* 0xffffe0003a037812 */ /* 0x000fe400078ec0ff */
[----:B------:R-:W-:Y:S02]  /*95a0*/  LOP3.LUT R20, R59, 0xffffe000, RZ, 0xc0, !PT ;  /* 0xffffe0003b147812 */ /* 0x000fe400078ec0ff */
[----:B------:R-:W-:Y:S02]  /*95b0*/  LOP3.LUT R21, R52, 0xffffe000, RZ, 0xc0, !PT ;  /* 0xffffe00034157812 */ /* 0x000fe400078ec0ff */
[----:B------:R-:W-:Y:S01]  /*95c0*/  LOP3.LUT R26, R53, 0xffffe000, RZ, 0xc0, !PT ;  /* 0xffffe000351a7812 */ /* 0x000fe200078ec0ff */
[----:B------:R-:W1:Y:S01]  /*95d0*/  LDTM.x16 R4, tmem[UR4+0x30] ;  /* 0x00003004000479ee */ /* 0x000e620008240000 */
[----:B--2---:R-:W-:Y:S01]  /*95e0*/  LOP3.LUT R29, R54, 0xffffe000, RZ, 0xc0, !PT ;  /* 0xffffe000361d7812 */ /* 0x004fe200078ec0ff */
[----:B------:R-:W-:Y:S01]  /*95f0*/  NOP ;  /* 0x0000000000007918 */ /* 0x000fe20000000000 */
[----:B------:R-:W-:Y:S02]  /*9600*/  LOP3.LUT R28, R55, 0xffffe000, RZ, 0xc0, !PT ;  /* 0xffffe000371c7812 */ /* 0x000fe400078ec0ff */
[----:B------:R-:W-:Y:S02]  /*9610*/  LOP3.LUT R87, R87, 0xfefffff8, RZ, 0xc0, !PT ;  /* 0xfefffff857577812 */ /* 0x000fe400078ec0ff */
[----:B------:R-:W-:Y:S02]  /*9620*/  LOP3.LUT R31, R48, 0xffffe000, RZ, 0xc0, !PT ;  /* 0xffffe000301f7812 */ /* 0x000fe400078ec0ff */
[----:B------:R-:W-:Y:S01]  /*9630*/  LOP3.LUT R30, R49, 0xffffe000, RZ, 0xc0, !PT ;  /* 0xffffe000311e7812 */ /* 0x000fe200078ec0ff */
[----:B-1----:R1:W-:Y:S01]  /*9640*/  SYNCS.ARRIVE.TRANS64.RED.A1T0 RZ, [R87+URZ], RZ ;  /* 0x000000ff57ff79a7 */ /* 0x0023e200081004ff */
[----:B------:R-:W-:Y:S02]  /*9650*/  LOP3.LUT R33, R50, 0xffffe000, RZ, 0xc0, !PT ;  /* 0xffffe00032217812 */ /* 0x000fe400078ec0ff */
[----:B------:R-:W-:Y:S02]  /*9660*/  LOP3.LUT R32, R51, 0xffffe000, RZ, 0xc0, !PT ;  /* 0xffffe00033207812 */ /* 0x000fe400078ec0ff */
[----:B------:R-:W-:Y:S02]  /*9670*/  LOP3.LUT R35, R44, 0xffffe000, RZ, 0xc0, !PT ;  /* 0xffffe0002c237812 */ /* 0x000fe400078ec0ff */
[----:B------:R-:W-:Y:S02]  /*9680*/  LOP3.LUT R34, R45, 0xffffe000, RZ, 0xc0, !PT ;  /* 0xffffe0002d227812 */ /* 0x000fe400078ec0ff */
[----:B------:R-:W-:Y:S02]  /*9690*/  LOP3.LUT R37, R46, 0xffffe000, RZ, 0xc0, !PT ;  /* 0xffffe0002e257812 */ /* 0x000fe400078ec0ff */
[----:B------:R-:W-:Y:S01]  /*96a0*/  LOP3.LUT R36, R47, 0xffffe000, RZ, 0xc0, !PT ;  /* 0xffffe0002f247812 */ /* 0x000fe200078ec0ff */
[C---:B------:R-:W-:Y:S01]  /*96b0*/  FMUL R4, R24.reuse, R4 ;  /* 0x0000000418047220 */ /* 0x040fe20000400000 */
[C---:B------:R-:W-:Y:S01]  /*96c0*/  FMUL R5, R24.reuse, R5 ;  /* 0x0000000518057220 */ /* 0x040fe20000400000 */
[C---:B------:R-:W-:Y:S01]  /*96d0*/  FMUL R6, R24.reuse, R6 ;  /* 0x0000000618067220 */ /* 0x040fe20000400000 */
[C---:B------:R-:W-:Y:S01]  /*96e0*/  FMUL R7, R24.reuse, R7 ;  /* 0x0000000718077220 */ /* 0x040fe20000400000 */
[C---:B------:R-:W-:Y:S01]  /*96f0*/  FFMA R4, R27.reuse, R0, R4 ;  /* 0x000000001b047223 */ /* 0x040fe20000000004 */
[C---:B------:R-:W-:Y:S01]  /*9700*/  FFMA R5, R27.reuse, R2, R5 ;  /* 0x000000021b057223 */ /* 0x040fe20000000005 */
[C---:B------:R-:W-:Y:S01]  /*9710*/  FFMA R6, R27.reuse, R3, R6 ;  /* 0x000000031b067223 */ /* 0x040fe20000000006 */
[C---:B------:R-:W-:Y:S01]  /*9720*/  FFMA R7, R27.reuse, R20, R7 ;  /* 0x000000141b077223 */ /* 0x040fe20000000007 */
[C---:B------:R-:W-:Y:S01]  /*9730*/  FMUL R8, R24.reuse, R8 ;  /* 0x0000000818087220 */ /* 0x040fe20000400000 */
[C---:B------:R-:W-:Y:S01]  /*9740*/  FMUL R9, R24.reuse, R9 ;  /* 0x0000000918097220 */ /* 0x040fe20000400000 */
[C---:B------:R-:W-:Y:S01]  /*9750*/  FMUL R10, R24.reuse, R10 ;  /* 0x0000000a180a7220 */ /* 0x040fe20000400000 */
[C---:B------:R-:W-:Y:S01]  /*9760*/  FMUL R11, R24.reuse, R11 ;  /* 0x0000000b180b7220 */ /* 0x040fe20000400000 */
[----:B------:R-:W-:Y:S01]  /*9770*/  F2FP.TF32.F32.PACK_B R4, R4 ;  /* 0x00000004ff04723e */ /* 0x000fe200024050ff */
[C---:B------:R-:W-:Y:S01]  /*9780*/  FFMA R8, R27.reuse, R21, R8 ;  /* 0x000000151b087223 */ /* 0x040fe20000000008 */
[----:B------:R-:W-:Y:S01]  /*9790*/  F2FP.TF32.F32.PACK_B R5, R5 ;  /* 0x00000005ff05723e */ /* 0x000fe200024050ff */
[C---:B------:R-:W-:Y:S01]  /*97a0*/  FFMA R9, R27.reuse, R26, R9 ;  /* 0x0000001a1b097223 */ /* 0x040fe20000000009 */
[----:B------:R-:W-:Y:S01]  /*97b0*/  F2FP.TF32.F32.PACK_B R6, R6 ;  /* 0x00000006ff06723e */ /* 0x000fe200024050ff */
[C---:B------:R-:W-:Y:S01]  /*97c0*/  FFMA R10, R27.reuse, R29, R10 ;  /* 0x0000001d1b0a7223 */ /* 0x040fe2000000000a */
[----:B------:R-:W-:Y:S01]  /*97d0*/  F2FP.TF32.F32.PACK_B R7, R7 ;  /* 0x00000007ff07723e */ /* 0x000fe200024050ff */
[C---:B------:R-:W-:Y:S01]  /*97e0*/  FFMA R11, R27.reuse, R28, R11 ;  /* 0x0000001c1b0b7223 */ /* 0x040fe2000000000b */
[C---:B------:R-:W-:Y:S01]  /*97f0*/  FMUL R12, R24.reuse, R12 ;  /* 0x0000000c180c7220 */ /* 0x040fe20000400000 */
[----:B------:R-:W-:Y:S01]  /*9800*/  F2FP.TF32.F32.PACK_B R8, R8 ;  /* 0x00000008ff08723e */ /* 0x000fe200024050ff */
[C---:B------:R-:W-:Y:S01]  /*9810*/  FMUL R13, R24.reuse, R13 ;  /* 0x0000000d180d7220 */ /* 0x040fe20000400000 */
[----:B------:R1:W-:Y:S01]  /*9820*/  STS.128 [R73+0x6000], R4 ;  /* 0x0060000449007388 */ /* 0x0003e20000000c00 */
        /* <DEDUP_REMOVED lines=8> */
[C---:B------:R-:W-:Y:S01]  /*98b0*/  FFMA R15, R27.reuse, R32, R15 ;  /* 0x000000201b0f7223 */ /* 0x040fe2000000000f */
[C---:B------:R-:W-:Y:S01]  /*98c0*/  FMUL R16, R24.reuse, R16 ;  /* 0x0000001018107220 */ /* 0x040fe20000400000 */
[----:B------:R-:W-:Y:S01]  /*98d0*/  F2FP.TF32.F32.PACK_B R12, R12 ;  /* 0x0000000cff0c723e */ /* 0x000fe200024050ff */
[----:B------:R1:W-:Y:S01]  /*98e0*/  STS.128 [R72+0x6010], R8 ;  /* 0x0060100848007388 */ /* 0x0003e20000000c00 */
[C---:B------:R-:W-:Y:S01]  /*98f0*/  FMUL R17, R24.reuse, R17 ;  /* 0x0000001118117220 */ /* 0x040fe20000400000 */
[C---:B------:R-:W-:Y:S01]  /*9900*/  FMUL R18, R24.reuse, R18 ;  /* 0x0000001218127220 */ /* 0x040fe20000400000 */
[----:B------:R-:W-:Y:S01]  /*9910*/  FMUL R19, R24, R19 ;  /* 0x0000001318137220 */ /* 0x000fe20000400000 */
[----:B------:R-:W-:Y:S01]  /*9920*/  F2FP.TF32.F32.PACK_B R13, R13 ;  /* 0x0000000dff0d723e */ /* 0x000fe200024050ff */
[C---:B------:R-:W-:Y:S01]  /*9930*/  FFMA R16, R27.reuse, R35, R16 ;  /* 0x000000231b107223 */ /* 0x040fe20000000010 */
[----:B------:R-:W-:Y:S01]  /*9940*/  F2FP.TF32.F32.PACK_B R14, R14 ;  /* 0x0000000eff0e723e */ /* 0x000fe200024050ff */
[C---:B------:R-:W-:Y:S01]  /*9950*/  FFMA R17, R27.reuse, R34, R17 ;  /* 0x000000221b117223 */ /* 0x040fe20000000011 */
[----:B------:R-:W-:Y:S01]  /*9960*/  F2FP.TF32.F32.PACK_B R15, R15 ;  /* 0x0000000fff0f723e */ /* 0x000fe200024050ff */
[C---:B------:R-:W-:Y:S01]  /*9970*/  FFMA R18, R27.reuse, R37, R18 ;  /* 0x000000251b127223 */ /* 0x040fe20000000012 */
[----:B------:R-:W-:Y:S01]  /*9980*/  FFMA R19, R27, R36, R19 ;  /* 0x000000241b137223 */ /* 0x000fe20000000013 */
[----:B------:R-:W-:Y:S02]  /*9990*/  F2FP.TF32.F32.PACK_B R16, R16 ;  /* 0x00000010ff10723e */ /* 0x000fe400024050ff */
        /* <DEDUP_REMOVED lines=24> */
[----:B--2---:R-:W-:Y:S01]  /*9b20*/  UMOV UR8, UR6 ;  /* 0x0000000600087c82 */ /* 0x004fe20008000000 */
[----:B------:R-:W-:Y:S02]  /*9b30*/  UMOV UR9, UR7 ;  /* 0x0000000700097c82 */ /* 0x000fe40008000000 */
[----:B------:R2:W-:Y:S01]  /*9b40*/  UTMASTG.5D.IM2COL [UR8], [UR4] ;  /* 0x00000008040073b5 */ /* 0x0005e20008060000 */
[----:B------:R0:W-:Y:S01]  /*9b50*/  UTMACMDFLUSH ;  /* 0x00000000000079b7 */ /* 0x0001e20000000000 */
[----:B--2---:R-:W-:Y:S04]  /*9b60*/  DEPBAR.LE SB0, 0x1 ;  /* 0x000080400000791a */ /* 0x004fe80000000000 */
.L_x_144:
[----:B------:R-:W-:Y:S05]  /*9b70*/  BSYNC.RECONVERGENT B0 ;  /* 0x0000000000007941 */ /* 0x000fea0003800200 */
.L_x_143:
[----:B------:R-:W-:Y:S01]  /*9b80*/  BAR.SYNC.DEFER_BLOCKING 0x1, 0x80 ;  /* 0x0042000000007b1d */ /* 0x000fe20000010000 */
[----:B------:R-:W-:Y:S01]  /*9b90*/  UISETP.NE.AND UP0, UPT, UR49, -0x4, UPT ;  /* 0xfffffffc3100788c */ /* 0x000fe2000bf05270 */
[----:B------:R-:W-:Y:S08]  /*9ba0*/  IADD3 R0, PT, PT, R22, 0x1, RZ ;  /* 0x0000000116007810 */ /* 0x000ff00007ffe0ff */
[----:B------:R-:W-:Y:S05]  /*9bb0*/  BRA.U !UP0, `(.L_x_145) ;  /* 0x0000000108247547 */ /* 0x000fea000b800000 */
[----:B------:R-:W-:Y:S01]  /*9bc0*/  ISETP.NE.AND P0, PT, R85, RZ, PT ;  /* 0x000000ff5500720c */ /* 0x000fe20003f05270 */
[----:B------:R-:W-:Y:S01]  /*9bd0*/  IMAD.U32 R2, RZ, RZ, UR47 ;  /* 0x0000002fff027e24 */ /* 0x000fe2000f8e00ff */
[----:B------:R-:W-:Y:S04]  /*9be0*/  UIADD3 UR4, UPT, UPT, UR47, 0x1, URZ ;  /* 0x000000012f047890 */ /* 0x000fe8000fffe0ff */
[----:B------:R-:W-:Y:S04]  /*9bf0*/  UISETP.NE.AND UP0, UPT, UR4, 0x4, UPT ;  /* 0x000000040400788c */ /* 0x000fe8000bf05270 */
[----:B------:R-:W-:Y:S03]  /*9c00*/  USEL UR47, UR4, URZ, UP0 ;  /* 0x000000ff042f7287 */ /* 0x000fe60008000000 */
[----:B------:R-:W-:Y:S05]  /*9c10*/  @P0 LEA R2, R2, UR44, 0x3 ;  /* 0x0000002c02020c11 */ /* 0x000fea000f8e18ff */
[----:B------:R-:W-:Y:S05]  /*9c20*/  @P0 VIADD R2, R2, 0xe0 ;  /* 0x000000e002020836 */ /* 0x000fea0000000000 */
[----:B------:R-:W-:Y:S04]  /*9c30*/  @P0 PRMT R2, R91, 0x654, R2 ;  /* 0x000006545b020816 */ /* 0x000fe80000000002 */
[----:B------:R2:W-:Y:S03]  /*9c40*/  @P0 SYNCS.ARRIVE.TRANS64.RED.A1T0 RZ, [R2+URZ], RZ ;  /* 0x000000ff02ff09a7 */ /* 0x0005e600081004ff */
.L_x_145:
[----:B------:R-:W-:Y:S01]  /*9c50*/  R2UR UR5, R64 ;  /* 0x00000000400572ca */ /* 0x000fe200000e0000 */
[----:B------:R-:W-:Y:S01]  /*9c60*/  UISETP.NE.AND UP0, UPT, UR58, URZ, UPT ;  /* 0x000000ff3a00728c */ /* 0x000fe2000bf05270 */
[----:B------:R-:W-:Y:S01]  /*9c70*/  R2UR UR4, R65 ;  /* 0x00000000410472ca */ /* 0x000fe200000e0000 */
[----:B------:R-:W-:Y:S01]  /*9c80*/  UIADD3 UR49, UPT, UPT, UR49, 0x4, URZ ;  /* 0x0000000431317890 */ /* 0x000fe2000fffe0ff */
[----:B------:R-:W-:Y:S01]  /*9c90*/  ISETP.NE.AND P0, PT, R0, 0x2, PT ;  /* 0x000000020000780c */ /* 0x000fe20003f05270 */
[----:B------:R-:W-:Y:S01]  /*9ca0*/  UMOV UR45, UR59 ;  /* 0x0000003b002d7c82 */ /* 0x000fe20008000000 */
[----:B------:R-:W-:Y:S02]  /*9cb0*/  LOP3.LUT R68, R68, 0x1, RZ, 0x3c, !PT ;  /* 0x0000000144447812 */ /* 0x000fe400078e3cff */
[----:B--2---:R-:W-:Y:S02]  /*9cc0*/  SEL R2, RZ, 0x1, P0 ;  /* 0x00000001ff027807 */ /* 0x004fe40000000000 */
[----:B------:R-:W-:Y:S02]  /*9cd0*/  SEL R22, R0, RZ, P0 ;  /* 0x000000ff00167207 */ /* 0x000fe40000000000 */
[----:B------:R-:W-:Y:S01]  /*9ce0*/  LOP3.LUT R69, R69, R2, RZ, 0x3c, !PT ;  /* 0x0000000245457212 */ /* 0x000fe200078e3cff */
[----:B------:R-:W-:Y:S02]  /*9cf0*/  UIADD3 UR19, UPT, UPT, UR36, UR5, URZ ;  /* 0x0000000524137290 */ /* 0x000fe4000fffe0ff */
[----:B------:R-:W-:Y:S01]  /*9d00*/  UIADD3 UR48, UPT, UPT, UR37, UR4, URZ ;  /* 0x0000000425307290 */ /* 0x000fe2000fffe0ff */
[----:B------:R-:W-:Y:S11]  /*9d10*/  BRA.U UP0, `(.L_x_146) ;  /* 0xffffffc9001c7547 */ /* 0x000ff6000b83ffff */
[----:B------:R-:W-:-:S13]  /*9d20*/  R2UR UR4, R66 ;  /* 0x00000000420472ca */ /* 0x000fda00000e0000 */
[----:B------:R-:W-:-:S09]  /*9d30*/  UISETP.NE.AND UP0, UPT, UR4, URZ, UPT ;  /* 0x000000ff0400728c */ /* 0x000fd2000bf05270 */
[----:B------:R-:W-:Y:S05]  /*9d40*/  BRA.U !UP0, `(.L_x_147) ;  /* 0x0000000108487547 */ /* 0x000fea000b800000 */
[----:B------:R-:W2:Y:S02]  /*9d50*/  LDCU.64 UR4, c[0x0][0x990] ;  /* 0x00013200ff0477ac */ /* 0x000ea40008000a00 */
[----:B--2---:R-:W-:-:S04]  /*9d60*/  UISETP.NE.U32.AND UP0, UPT, UR4, URZ, UPT ;  /* 0x000000ff0400728c */ /* 0x004fc8000bf05070 */
[----:B------:R-:W-:-:S09]  /*9d70*/  UISETP.NE.AND.EX UP0, UPT, UR5, URZ, UPT, UP0 ;  /* 0x000000ff0500728c */ /* 0x000fd2000bf05300 */
[----:B------:R-:W-:Y:S05]  /*9d80*/  BRA.U UP0, `(.L_x_148) ;  /* 0x00000001000c7547 */ /* 0x000fea000b800000 */
[----:B------:R-:W-:-:S13]  /*9d90*/  FSETP.NEU.AND P0, PT, R27, RZ, PT ;  /* 0x000000ff1b00720b */ /* 0x000fda0003f0d000 */
[----:B------:R-:W-:Y:S05]  /*9da0*/  @!P0 EXIT ;  /* 0x000000000000894d */ /* 0x000fea0003800000 */
[----:B------:R-:W-:Y:S05]  /*9db0*/  BRA `(.L_x_147) ;  /* 0x00000000002c7947 */ /* 0x000fea0003800000 */
.L_x_148:
[----:B------:R-:W-:Y:S01]  /*9dc0*/  ISETP.NE.AND P0, PT, R84, RZ, PT ;  /* 0x000000ff5400720c */ /* 0x000fe20003f05270 */
[----:B------:R-:W-:-:S12]  /*9dd0*/  BSSY.RECONVERGENT B0, `(.L_x_147) ;  /* 0x0000009000007945 */ /* 0x000fd80003800200 */
[----:B------:R-:W-:Y:S05]  /*9de0*/  @P0 BRA `(.L_x_149) ;  /* 0x0000000000140947 */ /* 0x000fea0003800000 */
[----:B------:R-:W2:Y:S02]  /*9df0*/  LDCU.64 UR4, c[0x0][0x988] ;  /* 0x00013100ff0477ac */ /* 0x000ea40008000a00 */
[----:B--2---:R-:W-:-:S04]  /*9e00*/  ISETP.NE.U32.AND P0, PT, RZ, UR4, PT ;  /* 0x00000004ff007c0c */ /* 0x004fc8000bf05070 */
[----:B------:R-:W-:-:S13]  /*9e10*/  ISETP.NE.AND.EX P0, PT, RZ, UR5, PT, P0 ;  /* 0x00000005ff007c0c */ /* 0x000fda000bf05300 */
[----:B------:R-:W-:Y:S05]  /*9e20*/  @!P0 EXIT ;  /* 0x000000000000894d */ /* 0x000fea0003800000 */
[----:B------:R-:W-:Y:S05]  /*9e30*/  BRA `(.L_x_150) ;  /* 0x0000000000087947 */ /* 0x000fea0003800000 */
.L_x_149:
[----:B------:R-:W-:-:S13]  /*9e40*/  FSETP.NEU.AND P0, PT, R27, RZ, PT ;  /* 0x000000ff1b00720b */ /* 0x000fda0003f0d000 */
[----:B------:R-:W-:Y:S05]  /*9e50*/  @!P0 EXIT ;  /* 0x000000000000894d */ /* 0x000fea0003800000 */
.L_x_150:
[----:B------:R-:W-:Y:S05]  /*9e60*/  BSYNC.RECONVERGENT B0 ;  /* 0x0000000000007941 */ /* 0x000fea0003800200 */
.L_x_147:
[----:B------:R-:W2:Y:S01]  /*9e70*/  S2UR UR5, SR_CgaCtaId ;  /* 0x00000000000579c3 */ /* 0x000ea20000008800 */
[----:B------:R-:W-:Y:S01]  /*9e80*/  ULEA UR4, UR47, UR44, 0x3 ;  /* 0x0000002c2f047291 */ /* 0x000fe2000f8e18ff */
[----:B------:R-:W-:-:S04]  /*9e90*/  DEPBAR.LE SB0, 0x0 ;  /* 0x000080000000791a */ /* 0x000fc80000000000 */
[----:B------:R-:W-:-:S04]  /*9ea0*/  UIADD3 UR4, UPT, UPT, UR4, 0xe0, URZ ;  /* 0x000000e004047890 */ /* 0x000fc8000fffe0ff */
[----:B--2---:R-:W-:-:S09]  /*9eb0*/  UPRMT UR4, UR5, 0x654, UR4 ;  /* 0x0000065405047896 */ /* 0x004fd20008000004 */
[----:B------:R-:W-:Y:S01]  /*9ec0*/  SYNCS.ARRIVE.TRANS64.RED.A1T0 RZ, [UR4], RZ ;  /* 0x000000ffffff79a7 */ /* 0x000fe20008100404 */
[----:B------:R-:W-:Y:S05]  /*9ed0*/  EXIT ;  /* 0x000000000000794d */ /* 0x000fea0003800000 */
.L_x_25:
[----:B------:R-:W-:Y:S07]  /*9ee0*/  MOV R0, UR17 ;  /* 0x0000001100007c02 */ /* 0x000fee0008000f00 */
.L_x_151:
[----:B--2---:R2:W4:Y:S02]  /*9ef0*/  SYNCS.PHASECHK.TRANS64.TRYWAIT P0, [R0+URZ+0x60], R5 ;  /* 0x00006005000075a7 */ /* 0x00452400080011ff */
[----:B----4-:R-:W-:Y:S05]  /*9f00*/  @!P0 NANOSLEEP.SYNCS 0x989680 ;  /* 0x009896800000895d */ /* 0x010fea0003900000 */
[----:B------:R-:W4:Y:S02]  /*9f10*/  @!P0 SYNCS.PHASECHK.TRANS64 P0, [R0+URZ+0x60], R5 ;  /* 0x00006005000085a7 */ /* 0x000f2400080010ff */
[----:B----4-:R-:W-:Y:S05]  /*9f20*/  @!P0 BRA `(.L_x_151) ;  /* 0xfffffffc00f08947 */ /* 0x010fea000383ffff */
[----:B------:R-:W-:Y:S05]  /*9f30*/  BRA `(.L_x_24) ;  /* 0xffffff7c00747947 */ /* 0x000fea000383ffff */
.L_x_32:
[----:B------:R-:W-:Y:S07]  /*9f40*/  MOV R0, UR9 ;  /* 0x0000000900007c02 */ /* 0x000fee0008000f00 */
.L_x_152:
[----:B--2---:R2:W4:Y:S02]  /*9f50*/  SYNCS.PHASECHK.TRANS64.TRYWAIT P0, [R0+URZ+0x60], R5 ;  /* 0x00006005000075a7 */ /* 0x00452400080011ff */
[----:B----4-:R-:W-:Y:S05]  /*9f60*/  @!P0 NANOSLEEP.SYNCS 0x989680 ;  /* 0x009896800000895d */ /* 0x010fea0003900000 */
[----:B------:R-:W4:Y:S02]  /*9f70*/  @!P0 SYNCS.PHASECHK.TRANS64 P0, [R0+URZ+0x60], R5 ;  /* 0x00006005000085a7 */ /* 0x000f2400080010ff */
[----:B----4-:R-:W-:Y:S05]  /*9f80*/  @!P0 BRA `(.L_x_152) ;  /* 0xfffffffc00f08947 */ /* 0x010fea000383ffff */
[----:B------:R-:W-:Y:S05]  /*9f90*/  BRA `(.L_x_31) ;  /* 0xffffff8400347947 */ /* 0x000fea000383ffff */
.L_x_37:
[----:B------:R-:W-:-:S07]  /*9fa0*/  MOV R0, UR45 ;  /* 0x0000002d00007c02 */ /* 0x000fce0008000f00 */
.L_x_153:
[----:B-1----:R1:W2:Y:S02]  /*9fb0*/  SYNCS.PHASECHK.TRANS64.TRYWAIT P0, [R0+URZ+0x110], R3 ;  /* 0x00011003000075a7 */ /* 0x0022a400080011ff */
[----:B--2---:R-:W-:Y:S05]  /*9fc0*/  @!P0 NANOSLEEP.SYNCS 0x989680 ;  /* 0x009896800000895d */ /* 0x004fea0003900000 */
[----:B------:R-:W2:Y:S02]  /*9fd0*/  @!P0 SYNCS.PHASECHK.TRANS64 P0, [R0+URZ+0x110], R3 ;  /* 0x00011003000085a7 */ /* 0x000ea400080010ff */
[----:B--2---:R-:W-:Y:S05]  /*9fe0*/  @!P0 BRA `(.L_x_153) ;  /* 0xfffffffc00f08947 */ /* 0x004fea000383ffff */
[----:B------:R-:W-:Y:S05]  /*9ff0*/  BRA `(.L_x_154) ;  /* 0xffffff8800407947 */ /* 0x000fea000383ffff */
.L_x_41:
[----:B------:R-:W-:-:S07]  /*a000*/  MOV R0, UR4 ;  /* 0x0000000400007c02 */ /* 0x000fce0008000f00 */
.L_x_155:
[----:B-1----:R1:W2:Y:S02]  /*a010*/  SYNCS.PHASECHK.TRANS64.TRYWAIT P0, [R0+URZ], R3 ;  /* 0x00000003000075a7 */ /* 0x0022a400080011ff */
[----:B--2---:R-:W-:Y:S05]  /*a020*/  @!P0 NANOSLEEP.SYNCS 0x989680 ;  /* 0x009896800000895d */ /* 0x004fea0003900000 */
[----:B------:R-:W2:Y:S02]  /*a030*/  @!P0 SYNCS.PHASECHK.TRANS64 P0, [R0+URZ], R3 ;  /* 0x00000003000085a7 */ /* 0x000ea400080010ff */
[----:B--2---:R-:W-:Y:S05]  /*a040*/  @!P0 BRA `(.L_x_155) ;  /* 0xfffffffc00f08947 */ /* 0x004fea000383ffff */
[----:B------:R-:W-:Y:S05]  /*a050*/  BRA `(.L_x_156) ;  /* 0xffffff8c00d87947 */ /* 0x000fea000383ffff */
.L_x_42:
[----:B------:R-:W-:-:S07]  /*a060*/  MOV R0, UR5 ;  /* 0x0000000500007c02 */ /* 0x000fce0008000f00 */
.L_x_157:
[----:B-1----:R1:W2:Y:S02]  /*a070*/  SYNCS.PHASECHK.TRANS64.TRYWAIT P0, [R0+URZ], R3 ;  /* 0x00000003000075a7 */ /* 0x0022a400080011ff */
[----:B--2---:R-:W-:Y:S05]  /*a080*/  @!P0 NANOSLEEP.SYNCS 0x989680 ;  /* 0x009896800000895d */ /* 0x004fea0003900000 */
[----:B------:R-:W2:Y:S02]  /*a090*/  @!P0 SYNCS.PHASECHK.TRANS64 P0, [R0+URZ], R3 ;  /* 0x00000003000085a7 */ /* 0x000ea400080010ff */
[----:B--2---:R-:W-:Y:S05]  /*a0a0*/  @!P0 BRA `(.L_x_157) ;  /* 0xfffffffc00f08947 */ /* 0x004fea000383ffff */
[----:B------:R-:W-:Y:S05]  /*a0b0*/  BRA `(.L_x_158) ;  /* 0xffffff8c00e87947 */ /* 0x000fea000383ffff */
.L_x_43:
[----:B------:R-:W-:-:S07]  /*a0c0*/  MOV R0, UR5 ;  /* 0x0000000500007c02 */ /* 0x000fce0008000f00 */
.L_x_159:
[----:B-1----:R1:W2:Y:S02]  /*a0d0*/  SYNCS.PHASECHK.TRANS64.TRYWAIT P0, [R0+URZ], R3 ;  /* 0x00000003000075a7 */ /* 0x0022a400080011ff */
[----:B--2---:R-:W-:Y:S05]  /*a0e0*/  @!P0 NANOSLEEP.SYNCS 0x989680 ;  /* 0x009896800000895d */ /* 0x004fea0003900000 */
[----:B------:R-:W2:Y:S02]  /*a0f0*/  @!P0 SYNCS.PHASECHK.TRANS64 P0, [R0+URZ], R3 ;  /* 0x00000003000085a7 */ /* 0x000ea400080010ff */
[----:B--2---:R-:W-:Y:S05]  /*a100*/  @!P0 BRA `(.L_x_159) ;  /* 0xfffffffc00f08947 */ /* 0x004fea000383ffff */
[----:B------:R-:W-:Y:S05]  /*a110*/  BRA `(.L_x_160) ;  /* 0xffffff8c00f87947 */ /* 0x000fea000383ffff */
.L_x_44:
[----:B------:R-:W-:-:S07]  /*a120*/  MOV R0, UR5 ;  /* 0x0000000500007c02 */ /* 0x000fce0008000f00 */
.L_x_161:
[----:B-1----:R1:W2:Y:S02]  /*a130*/  SYNCS.PHASECHK.TRANS64.TRYWAIT P0, [R0+URZ], R3 ;  /* 0x00000003000075a7 */ /* 0x0022a400080011ff */
[----:B--2---:R-:W-:Y:S05]  /*a140*/  @!P0 NANOSLEEP.SYNCS 0x989680 ;  /* 0x009896800000895d */ /* 0x004fea0003900000 */
[----:B------:R-:W2:Y:S02]  /*a150*/  @!P0 SYNCS.PHASECHK.TRANS64 P0, [R0+URZ], R3 ;  /* 0x00000003000085a7 */ /* 0x000ea400080010ff */
[----:B--2---:R-:W-:Y:S05]  /*a160*/  @!P0 BRA `(.L_x_161) ;  /* 0xfffffffc00f08947 */ /* 0x004fea000383ffff */
[----:B------:R-:W-:Y:S05]  /*a170*/  BRA `(.L_x_162) ;  /* 0xffffff9000087947 */ /* 0x000fea000383ffff */
.L_x_45:
[----:B------:R-:W-:-:S07]  /*a180*/  MOV R0, UR5 ;  /* 0x0000000500007c02 */ /* 0x000fce0008000f00 */
.L_x_163:
[----:B-1----:R1:W2:Y:S02]  /*a190*/  SYNCS.PHASECHK.TRANS64.TRYWAIT P0, [R0+URZ], R3 ;  /* 0x00000003000075a7 */ /* 0x0022a400080011ff */
[----:B--2---:R-:W-:Y:S05]  /*a1a0*/  @!P0 NANOSLEEP.SYNCS 0x989680 ;  /* 0x009896800000895d */ /* 0x004fea0003900000 */
[----:B------:R-:W2:Y:S02]  /*a1b0*/  @!P0 SYNCS.PHASECHK.TRANS64 P0, [R0+URZ], R3 ;  /* 0x00000003000085a7 */ /* 0x000ea400080010ff */
[----:B--2---:R-:W-:Y:S05]  /*a1c0*/  @!P0 BRA `(.L_x_163) ;  /* 0xfffffffc00f08947 */ /* 0x004fea000383ffff */
[----:B------:R-:W-:Y:S05]  /*a1d0*/  BRA `(.L_x_164) ;  /* 0xffffff9000187947 */ /* 0x000fea000383ffff */
.L_x_46:
[----:B------:R-:W-:-:S07]  /*a1e0*/  MOV R0, UR5 ;  /* 0x0000000500007c02 */ /* 0x000fce0008000f00 */
.L_x_165:
[----:B-1----:R1:W2:Y:S02]  /*a1f0*/  SYNCS.PHASECHK.TRANS64.TRYWAIT P0, [R0+URZ], R3 ;  /* 0x00000003000075a7 */ /* 0x0022a400080011ff */
[----:B--2---:R-:W-:Y:S05]  /*a200*/  @!P0 NANOSLEEP.SYNCS 0x989680 ;  /* 0x009896800000895d */ /* 0x004fea0003900000 */
[----:B------:R-:W2:Y:S02]  /*a210*/  @!P0 SYNCS.PHASECHK.TRANS64 P0, [R0+URZ], R3 ;  /* 0x00000003000085a7 */ /* 0x000ea400080010ff */
[----:B--2---:R-:W-:Y:S05]  /*a220*/  @!P0 BRA `(.L_x_165) ;  /* 0xfffffffc00f08947 */ /* 0x004fea000383ffff */
[----:B------:R-:W-:Y:S05]  /*a230*/  BRA `(.L_x_166) ;  /* 0xffffff9000287947 */ /* 0x000fea000383ffff */
.L_x_47:
[----:B------:R-:W-:-:S07]  /*a240*/  MOV R0, UR5 ;  /* 0x0000000500007c02 */ /* 0x000fce0008000f00 */
.L_x_167:
[----:B-1----:R1:W2:Y:S02]  /*a250*/  SYNCS.PHASECHK.TRANS64.TRYWAIT P0, [R0+URZ], R3 ;  /* 0x00000003000075a7 */ /* 0x0022a400080011ff */
[----:B--2---:R-:W-:Y:S05]  /*a260*/  @!P0 NANOSLEEP.SYNCS 0x989680 ;  /* 0x009896800000895d */ /* 0x004fea0003900000 */
[----:B------:R-:W2:Y:S02]  /*a270*/  @!P0 SYNCS.PHASECHK.TRANS64 P0, [R0+URZ], R3 ;  /* 0x00000003000085a7 */ /* 0x000ea400080010ff */
[----:B--2---:R-:W-:Y:S05]  /*a280*/  @!P0 BRA `(.L_x_167) ;  /* 0xfffffffc00f08947 */ /* 0x004fea000383ffff */
[----:B------:R-:W-:Y:S05]  /*a290*/  BRA `(.L_x_168) ;  /* 0xffffff9000387947 */ /* 0x000fea000383ffff */
.L_x_48:
[----:B------:R-:W-:-:S07]  /*a2a0*/  MOV R0, UR5 ;  /* 0x0000000500007c02 */ /* 0x000fce0008000f00 */
.L_x_169:
[----:B-1----:R1:W2:Y:S02]  /*a2b0*/  SYNCS.PHASECHK.TRANS64.TRYWAIT P0, [R0+URZ], R3 ;  /* 0x00000003000075a7 */ /* 0x0022a400080011ff */
[----:B--2---:R-:W-:Y:S05]  /*a2c0*/  @!P0 NANOSLEEP.SYNCS 0x989680 ;  /* 0x009896800000895d */ /* 0x004fea0003900000 */
[----:B------:R-:W2:Y:S02]  /*a2d0*/  @!P0 SYNCS.PHASECHK.TRANS64 P0, [R0+URZ], R3 ;  /* 0x00000003000085a7 */ /* 0x000ea400080010ff */
[----:B--2---:R-:W-:Y:S05]  /*a2e0*/  @!P0 BRA `(.L_x_169) ;  /* 0xfffffffc00f08947 */ /* 0x004fea000383ffff */
[----:B------:R-:W-:Y:S05]  /*a2f0*/  BRA `(.L_x_170) ;  /* 0xffffff9000487947 */ /* 0x000fea000383ffff */
.L_x_49:
[----:B------:R-:W-:-:S07]  /*a300*/  MOV R0, UR5 ;  /* 0x0000000500007c02 */ /* 0x000fce0008000f00 */
.L_x_171:
[----:B-1----:R1:W2:Y:S02]  /*a310*/  SYNCS.PHASECHK.TRANS64.TRYWAIT P0, [R0+URZ], R3 ;  /* 0x00000003000075a7 */ /* 0x0022a400080011ff */
[----:B--2---:R-:W-:Y:S05]  /*a320*/  @!P0 NANOSLEEP.SYNCS 0x989680 ;  /* 0x009896800000895d */ /* 0x004fea0003900000 */
[----:B------:R-:W2:Y:S02]  /*a330*/  @!P0 SYNCS.PHASECHK.TRANS64 P0, [R0+URZ], R3 ;  /* 0x00000003000085a7 */ /* 0x000ea400080010ff */
[----:B--2---:R-:W-:Y:S05]  /*a340*/  @!P0 BRA `(.L_x_171) ;  /* 0xfffffffc00f08947 */ /* 0x004fea000383ffff */
[----:B------:R-:W-:Y:S05]  /*a350*/  BRA `(.L_x_172) ;  /* 0xffffff9000587947 */ /* 0x000fea000383ffff */
.L_x_50:
[----:B------:R-:W-:-:S07]  /*a360*/  MOV R0, UR5 ;  /* 0x0000000500007c02 */ /* 0x000fce0008000f00 */
.L_x_173:
[----:B-1----:R1:W2:Y:S02]  /*a370*/  SYNCS.PHASECHK.TRANS64.TRYWAIT P0, [R0+URZ], R3 ;  /* 0x00000003000075a7 */ /* 0x0022a400080011ff */
[----:B--2---:R-:W-:Y:S05]  /*a380*/  @!P0 NANOSLEEP.SYNCS 0x989680 ;  /* 0x009896800000895d */ /* 0x004fea0003900000 */
[----:B------:R-:W2:Y:S02]  /*a390*/  @!P0 SYNCS.PHASECHK.TRANS64 P0, [R0+URZ], R3 ;  /* 0x00000003000085a7 */ /* 0x000ea400080010ff */
[----:B--2---:R-:W-:Y:S05]  /*a3a0*/  @!P0 BRA `(.L_x_173) ;  /* 0xfffffffc00f08947 */ /* 0x004fea000383ffff */
[----:B------:R-:W-:Y:S05]  /*a3b0*/  BRA `(.L_x_174) ;  /* 0xffffff9000687947 */ /* 0x000fea000383ffff */
.L_x_51:
[----:B------:R-:W-:-:S07]  /*a3c0*/  MOV R0, UR5 ;  /* 0x0000000500007c02 */ /* 0x000fce0008000f00 */
.L_x_175:
[----:B-1----:R1:W2:Y:S02]  /*a3d0*/  SYNCS.PHASECHK.TRANS64.TRYWAIT P0, [R0+URZ], R3 ;  /* 0x00000003000075a7 */ /* 0x0022a400080011ff */
[----:B--2---:R-:W-:Y:S05]  /*a3e0*/  @!P0 NANOSLEEP.SYNCS 0x989680 ;  /* 0x009896800000895d */ /* 0x004fea0003900000 */
[----:B------:R-:W2:Y:S02]  /*a3f0*/  @!P0 SYNCS.PHASECHK.TRANS64 P0, [R0+URZ], R3 ;  /* 0x00000003000085a7 */ /* 0x000ea400080010ff */
[----:B--2---:R-:W-:Y:S05]  /*a400*/  @!P0 BRA `(.L_x_175) ;  /* 0xfffffffc00f08947 */ /* 0x004fea000383ffff */
[----:B------:R-:W-:Y:S05]  /*a410*/  BRA `(.L_x_176) ;  /* 0xffffff9000787947 */ /* 0x000fea000383ffff */
.L_x_54:
[----:B------:R-:W-:-:S07]  /*a420*/  MOV R4, UR4 ;  /* 0x0000000400047c02 */ /* 0x000fce0008000f00 */
.L_x_177:
[----:B--2---:R2:W3:Y:S02]  /*a430*/  SYNCS.PHASECHK.TRANS64.TRYWAIT P1, [R4+URZ+0x118], R7 ;  /* 0x00011807040075a7 */ /* 0x0044e400080211ff */
[----:B---3--:R-:W-:Y:S05]  /*a440*/  @!P1 NANOSLEEP.SYNCS 0x989680 ;  /* 0x009896800000995d */ /* 0x008fea0003900000 */
[----:B------:R-:W3:Y:S02]  /*a450*/  @!P1 SYNCS.PHASECHK.TRANS64 P1, [R4+URZ+0x118], R7 ;  /* 0x00011807040095a7 */ /* 0x000ee400080210ff */
[----:B---3--:R-:W-:Y:S05]  /*a460*/  @!P1 BRA `(.L_x_177) ;  /* 0xfffffffc00f09947 */ /* 0x008fea000383ffff */
[----:B------:R-:W-:Y:S05]  /*a470*/  BRA `(.L_x_178) ;  /* 0xffffff9000e87947 */ /* 0x000fea000383ffff */
.L_x_55:
[----:B--2---:R-:W-:-:S07]  /*a480*/  MOV R4, UR4 ;  /* 0x0000000400047c02 */ /* 0x004fce0008000f00 */
.L_x_179:
[----:B--2---:R2:W3:Y:S02]  /*a490*/  SYNCS.PHASECHK.TRANS64.TRYWAIT P1, [R4+URZ+0x110], R5 ;  /* 0x00011005040075a7 */ /* 0x0044e400080211ff */
[----:B---3--:R-:W-:Y:S05]  /*a4a0*/  @!P1 NANOSLEEP.SYNCS 0x989680 ;  /* 0x009896800000995d */ /* 0x008fea0003900000 */
[----:B------:R-:W3:Y:S02]  /*a4b0*/  @!P1 SYNCS.PHASECHK.TRANS64 P1, [R4+URZ+0x110], R5 ;  /* 0x00011005040095a7 */ /* 0x000ee400080210ff */
[----:B---3--:R-:W-:Y:S05]  /*a4c0*/  @!P1 BRA `(.L_x_179) ;  /* 0xfffffffc00f09947 */ /* 0x008fea000383ffff */
[----:B------:R-:W-:Y:S05]  /*a4d0*/  BRA `(.L_x_180) ;  /* 0xffffff9000f07947 */ /* 0x000fea000383ffff */
.L_x_65:
[----:B--2---:R-:W-:-:S04]  /*a4e0*/  MOV R5, UR5 ;  /* 0x0000000500057c02 */ /* 0x004fc80008000f00 */
[----:B------:R2:W3:Y:S03]  /*a4f0*/  SYNCS.PHASECHK.TRANS64.TRYWAIT P0, [R5+URZ+0x8], R6 ;  /* 0x00000806050075a7 */ /* 0x0004e600080011ff */
[----:B---3--:R-:W-:Y:S05]  /*a500*/  @!P0 NANOSLEEP.SYNCS 0x989680 ;  /* 0x009896800000895d */ /* 0x008fea0003900000 */
[----:B------:R-:W3:Y:S02]  /*a510*/  @!P0 SYNCS.PHASECHK.TRANS64 P0, [R5+URZ+0x8], R6 ;  /* 0x00000806050085a7 */ /* 0x000ee400080010ff */
[----:B---3--:R-:W-:Y:S05]  /*a520*/  @!P0 BRA `(.L_x_65) ;  /* 0xfffffffc00ec8947 */ /* 0x008fea000383ffff */
[----:B------:R-:W-:Y:S05]  /*a530*/  BRA `(.L_x_64) ;  /* 0xffffff9400bc7947 */ /* 0x000fea000383ffff */
.L_x_67:
[----:B------:R-:W-:Y:S01]  /*a540*/  BSSY B0, `(.L_x_181) ;  /* 0x0000006000007945 */ /* 0x000fe20003800000 */
[----:B------:R-:W-:-:S07]  /*a550*/  MOV R15, 0xffffffff ;  /* 0xffffffff000f7802 */ /* 0x000fce0000000f00 */
[----:B-12--5:R-:W-:Y:S05]  /*a560*/  WARPSYNC.COLLECTIVE R15, `(.L_x_182) ;  /* 0x000000000f0c7348 */ /* 0x026fea0003c00000 */
[----:B------:R-:W-:Y:S02]  /*a570*/  ELECT P6, UR79, PT ;  /* 0x00000000004f782f */ /* 0x000fe400038c0000 */
[----:B------:R-:W-:Y:S01]  /*a580*/  MOV R14, UR79 ;  /* 0x0000004f000e7c02 */ /* 0x000fe20008000f00 */
[----:B-12--5:R-:W-:Y:S10]  /*a590*/  ENDCOLLECTIVE ;  /* 0x000000000000791b */ /* 0x026ff40003800000 */
.L_x_182:
[----:B------:R-:W-:Y:S05]  /*a5a0*/  BSYNC B0 ;  /* 0x0000000000007941 */ /* 0x000fea0003800000 */
.L_x_181:
[----:B------:R-:W-:Y:S01]  /*a5b0*/  PLOP3.LUT P0, PT, P6, PT, PT, 0x80, 0x8 ;  /* 0x000000000008781c */ /* 0x000fe2000370f070 */
[----:B------:R-:W-:-:S12]  /*a5c0*/  BRA `(.L_x_183) ;  /* 0xffffff9400e87947 */ /* 0x000fd8000383ffff */
.L_x_69:
[----:B--2---:R-:W-:-:S04]  /*a5d0*/  MOV R3, UR5 ;  /* 0x0000000500037c02 */ /* 0x004fc80008000f00 */
[----:B------:R2:W3:Y:S03]  /*a5e0*/  SYNCS.PHASECHK.TRANS64.TRYWAIT P0, [R3+URZ+0x8], R4 ;  /* 0x00000804030075a7 */ /* 0x0004e600080011ff */
[----:B---3--:R-:W-:Y:S05]  /*a5f0*/  @!P0 NANOSLEEP.SYNCS 0x989680 ;  /* 0x009896800000895d */ /* 0x008fea0003900000 */
[----:B------:R-:W3:Y:S02]  /*a600*/  @!P0 SYNCS.PHASECHK.TRANS64 P0, [R3+URZ+0x8], R4 ;  /* 0x00000804030085a7 */ /* 0x000ee400080010ff */
[----:B---3--:R-:W-:Y:S05]  /*a610*/  @!P0 BRA `(.L_x_69) ;  /* 0xfffffffc00ec8947 */ /* 0x008fea000383ffff */
[----:B------:R-:W-:Y:S05]  /*a620*/  BRA `(.L_x_68) ;  /* 0xffffff9400ec7947 */ /* 0x000fea000383ffff */
.L_x_70:
[----:B------:R-:W-:-:S07]  /*a630*/  MOV R4, UR20 ;  /* 0x0000001400047c02 */ /* 0x000fce0008000f00 */
.L_x_184:
[----:B-1----:R1:W2:Y:S02]  /*a640*/  SYNCS.PHASECHK.TRANS64.TRYWAIT P0, [R4+URZ+0x110], R5 ;  /* 0x00011005040075a7 */ /* 0x0022a400080011ff */
[----:B--2---:R-:W-:Y:S05]  /*a650*/  @!P0 NANOSLEEP.SYNCS 0x989680 ;  /* 0x009896800000895d */ /* 0x004fea0003900000 */
[----:B------:R-:W2:Y:S02]  /*a660*/  @!P0 SYNCS.PHASECHK.TRANS64 P0, [R4+URZ+0x110], R5 ;  /* 0x00011005040085a7 */ /* 0x000ea400080010ff */
[----:B--2---:R-:W-:Y:S05]  /*a670*/  @!P0 BRA `(.L_x_184) ;  /* 0xfffffffc00f08947 */ /* 0x004fea000383ffff */
[----:B------:R-:W-:Y:S05]  /*a680*/  BRA `(.L_x_185) ;  /* 0xffffff9800ec7947 */ /* 0x000fea000383ffff */
.L_x_72:
[----:B------:R-:W-:-:S07]  /*a690*/  MOV R4, UR25 ;  /* 0x0000001900047c02 */ /* 0x000fce0008000f00 */
.L_x_186:
[----:B-1----:R1:W2:Y:S02]  /*a6a0*/  SYNCS.PHASECHK.TRANS64.TRYWAIT P0, [R4+URZ+0x130], R5 ;  /* 0x00013005040075a7 */ /* 0x0022a400080011ff */
[----:B--2---:R-:W-:Y:S05]  /*a6b0*/  @!P0 NANOSLEEP.SYNCS 0x989680 ;  /* 0x009896800000895d */ /* 0x004fea0003900000 */
[----:B------:R-:W2:Y:S02]  /*a6c0*/  @!P0 SYNCS.PHASECHK.TRANS64 P0, [R4+URZ+0x130], R5 ;  /* 0x00013005040085a7 */ /* 0x000ea400080010ff */
[----:B--2---:R-:W-:Y:S05]  /*a6d0*/  @!P0 BRA `(.L_x_186) ;  /* 0xfffffffc00f08947 */ /* 0x004fea000383ffff */
[----:B------:R-:W-:Y:S05]  /*a6e0*/  BRA `(.L_x_71) ;  /* 0xffffff9c000c7947 */ /* 0x000fea000383ffff */
.L_x_76:
[----:B-1----:R-:W-:Y:S07]  /*a6f0*/  MOV R4, UR18 ;  /* 0x0000001200047c02 */ /* 0x002fee0008000f00 */
.L_x_187:
[----:B-1----:R1:W2:Y:S02]  /*a700*/  SYNCS.PHASECHK.TRANS64.TRYWAIT P0, [R4+URZ], R7 ;  /* 0x00000007040075a7 */ /* 0x0022a400080011ff */
[----:B--2---:R-:W-:Y:S05]  /*a710*/  @!P0 NANOSLEEP.SYNCS 0x989680 ;  /* 0x009896800000895d */ /* 0x004fea0003900000 */
[----:B------:R-:W2:Y:S02]  /*a720*/  @!P0 SYNCS.PHASECHK.TRANS64 P0, [R4+URZ], R7 ;  /* 0x00000007040085a7 */ /* 0x000ea400080010ff */
[----:B--2---:R-:W-:Y:S05]  /*a730*/  @!P0 BRA `(.L_x_187) ;  /* 0xfffffffc00f08947 */ /* 0x004fea000383ffff */
[----:B------:R-:W-:Y:S05]  /*a740*/  BRA `(.L_x_75) ;  /* 0xffffff9c00307947 */ /* 0x000fea000383ffff */
.L_x_80:
[----:B--2---:R-:W-:-:S07]  /*a750*/  MOV R0, UR4 ;  /* 0x0000000400007c02 */ /* 0x004fce0008000f00 */
.L_x_188:
[----:B-1----:R1:W2:Y:S02]  /*a760*/  SYNCS.PHASECHK.TRANS64.TRYWAIT P0, [R0+URZ], R5 ;  /* 0x00000005000075a7 */ /* 0x0022a400080011ff */
[----:B--2---:R-:W-:Y:S05]  /*a770*/  @!P0 NANOSLEEP.SYNCS 0x989680 ;  /* 0x009896800000895d */ /* 0x004fea0003900000 */
[----:B------:R-:W2:Y:S02]  /*a780*/  @!P0 SYNCS.PHASECHK.TRANS64 P0, [R0+URZ], R5 ;  /* 0x00000005000085a7 */ /* 0x000ea400080010ff */
[----:B--2---:R-:W-:Y:S05]  /*a790*/  @!P0 BRA `(.L_x_188) ;  /* 0xfffffffc00f08947 */ /* 0x004fea000383ffff */
[----:B------:R-:W-:Y:S05]  /*a7a0*/  BRA `(.L_x_189) ;  /* 0xffffffa000387947 */ /* 0x000fea000383ffff */
.L_x_83:
[----:B------:R-:W-:-:S07]  /*a7b0*/  MOV R0, UR20 ;  /* 0x0000001400007c02 */ /* 0x000fce0008000f00 */
.L_x_190:
[----:B-1----:R1:W2:Y:S02]  /*a7c0*/  SYNCS.PHASECHK.TRANS64.TRYWAIT P1, [R0+URZ+0x140], R5 ;  /* 0x00014005000075a7 */ /* 0x0022a400080211ff */
[----:B--2---:R-:W-:Y:S05]  /*a7d0*/  @!P1 NANOSLEEP.SYNCS 0x989680 ;  /* 0x009896800000995d */ /* 0x004fea0003900000 */
[----:B------:R-:W2:Y:S02]  /*a7e0*/  @!P1 SYNCS.PHASECHK.TRANS64 P1, [R0+URZ+0x140], R5 ;  /* 0x00014005000095a7 */ /* 0x000ea400080210ff */
[----:B--2---:R-:W-:Y:S05]  /*a7f0*/  @!P1 BRA `(.L_x_190) ;  /* 0xfffffffc00f09947 */ /* 0x004fea000383ffff */
[----:B------:R-:W-:Y:S05]  /*a800*/  BRA `(.L_x_191) ;  /* 0xffffffa000847947 */ /* 0x000fea000383ffff */
.L_x_88:
[----:B------:R-:W-:Y:S07]  /*a810*/  MOV R0, UR42 ;  /* 0x0000002a00007c02 */ /* 0x000fee0008000f00 */
.L_x_192:
[----:B-1----:R1:W2:Y:S02]  /*a820*/  SYNCS.PHASECHK.TRANS64.TRYWAIT P0, [R0+URZ+0x110], R5 ;  /* 0x00011005000075a7 */ /* 0x0022a400080011ff */
[----:B--2---:R-:W-:Y:S05]  /*a830*/  @!P0 NANOSLEEP.SYNCS 0x989680 ;  /* 0x009896800000895d */ /* 0x004fea0003900000 */
[----:B------:R-:W2:Y:S02]  /*a840*/  @!P0 SYNCS.PHASECHK.TRANS64 P0, [R0+URZ+0x110], R5 ;  /* 0x00011005000085a7 */ /* 0x000ea400080010ff */
[----:B--2---:R-:W-:Y:S05]  /*a850*/  @!P0 BRA `(.L_x_192) ;  /* 0xfffffffc00f08947 */ /* 0x004fea000383ffff */
[----:B------:R-:W-:Y:S05]  /*a860*/  BRA `(.L_x_193) ;  /* 0xffffffa400e07947 */ /* 0x000fea000383ffff */
.L_x_91:
[----:B------:R-:W-:Y:S07]  /*a870*/  MOV R0, UR42 ;  /* 0x0000002a00007c02 */ /* 0x000fee0008000f00 */
.L_x_194:
[----:B-1----:R1:W2:Y:S02]  /*a880*/  SYNCS.PHASECHK.TRANS64.TRYWAIT P2, [R0+URZ+0x108], R11 ;  /* 0x0001080b000075a7 */ /* 0x0022a400080411ff */
[----:B--2---:R-:W-:Y:S05]  /*a890*/  @!P2 NANOSLEEP.SYNCS 0x989680 ;  /* 0x009896800000a95d */ /* 0x004fea0003900000 */
[----:B------:R-:W2:Y:S02]  /*a8a0*/  @!P2 SYNCS.PHASECHK.TRANS64 P2, [R0+URZ+0x108], R11 ;  /* 0x0001080b0000a5a7 */ /* 0x000ea400080410ff */
[----:B--2---:R-:W-:Y:S05]  /*a8b0*/  @!P2 BRA `(.L_x_194) ;  /* 0xfffffffc00f0a947 */ /* 0x004fea000383ffff */
[----:B------:R-:W-:Y:S05]  /*a8c0*/  BRA `(.L_x_90) ;  /* 0xffffffac00447947 */ /* 0x000fea000383ffff */
.L_x_94:
[----:B------:R-:W-:Y:S07]  /*a8d0*/  MOV R2, UR42 ;  /* 0x0000002a00027c02 */ /* 0x000fee0008000f00 */
.L_x_195:
[----:B-1----:R1:W2:Y:S02]  /*a8e0*/  SYNCS.PHASECHK.TRANS64.TRYWAIT P1, [R2+URZ+0xe0], R9 ;  /* 0x0000e009020075a7 */ /* 0x0022a400080211ff */
[----:B--2---:R-:W-:Y:S05]  /*a8f0*/  @!P1 NANOSLEEP.SYNCS 0x989680 ;  /* 0x009896800000995d */ /* 0x004fea0003900000 */
[----:B------:R-:W2:Y:S02]  /*a900*/  @!P1 SYNCS.PHASECHK.TRANS64 P1, [R2+URZ+0xe0], R9 ;  /* 0x0000e009020095a7 */ /* 0x000ea400080210ff */
[----:B--2---:R-:W-:Y:S05]  /*a910*/  @!P1 BRA `(.L_x_195) ;  /* 0xfffffffc00f09947 */ /* 0x004fea000383ffff */
[----:B------:R-:W-:Y:S05]  /*a920*/  BRA `(.L_x_196) ;  /* 0xffffffac00f87947 */ /* 0x000fea000383ffff */
.L_x_95:
[----:B------:R-:W-:Y:S07]  /*a930*/  MOV R2, UR42 ;  /* 0x0000002a00027c02 */ /* 0x000fee0008000f00 */
.L_x_197:
[----:B-1----:R1:W2:Y:S02]  /*a940*/  SYNCS.PHASECHK.TRANS64.TRYWAIT P1, [R2+URZ+0xe8], R9 ;  /* 0x0000e809020075a7 */ /* 0x0022a400080211ff */
[----:B--2---:R-:W-:Y:S05]  /*a950*/  @!P1 NANOSLEEP.SYNCS 0x989680 ;  /* 0x009896800000995d */ /* 0x004fea0003900000 */
[----:B------:R-:W2:Y:S02]  /*a960*/  @!P1 SYNCS.PHASECHK.TRANS64 P1, [R2+URZ+0xe8], R9 ;  /* 0x0000e809020095a7 */ /* 0x000ea400080210ff */
[----:B--2---:R-:W-:Y:S05]  /*a970*/  @!P1 BRA `(.L_x_197) ;  /* 0xfffffffc00f09947 */ /* 0x004fea000383ffff */
[----:B------:R-:W-:Y:S05]  /*a980*/  BRA `(.L_x_198) ;  /* 0xffffffb0005c7947 */ /* 0x000fea000383ffff */
.L_x_96:
[----:B------:R-:W-:Y:S07]  /*a990*/  MOV R2, UR42 ;  /* 0x0000002a00027c02 */ /* 0x000fee0008000f00 */
.L_x_199:
[----:B-1----:R1:W2:Y:S02]  /*a9a0*/  SYNCS.PHASECHK.TRANS64.TRYWAIT P1, [R2+URZ+0xf0], R9 ;  /* 0x0000f009020075a7 */ /* 0x0022a400080211ff */
[----:B--2---:R-:W-:Y:S05]  /*a9b0*/  @!P1 NANOSLEEP.SYNCS 0x989680 ;  /* 0x009896800000995d */ /* 0x004fea0003900000 */
[----:B------:R-:W2:Y:S02]  /*a9c0*/  @!P1 SYNCS.PHASECHK.TRANS64 P1, [R2+URZ+0xf0], R9 ;  /* 0x0000f009020095a7 */ /* 0x000ea400080210ff */
[----:B--2---:R-:W-:Y:S05]  /*a9d0*/  @!P1 BRA `(.L_x_199) ;  /* 0xfffffffc00f09947 */ /* 0x004fea000383ffff */
[----:B------:R-:W-:Y:S05]  /*a9e0*/  BRA `(.L_x_200) ;  /* 0xffffffb000c47947 */ /* 0x000fea000383ffff */
.L_x_97:
[----:B------:R-:W-:Y:S07]  /*a9f0*/  MOV R0, UR42 ;  /* 0x0000002a00007c02 */ /* 0x000fee0008000f00 */
.L_x_201:
[----:B-1----:R1:W2:Y:S02]  /*aa00*/  SYNCS.PHASECHK.TRANS64.TRYWAIT P0, [R0+URZ+0xf8], R9 ;  /* 0x0000f809000075a7 */ /* 0x0022a400080011ff */
[----:B--2---:R-:W-:Y:S05]  /*aa10*/  @!P0 NANOSLEEP.SYNCS 0x989680 ;  /* 0x009896800000895d */ /* 0x004fea0003900000 */
[----:B------:R-:W2:Y:S02]  /*aa20*/  @!P0 SYNCS.PHASECHK.TRANS64 P0, [R0+URZ+0xf8], R9 ;  /* 0x0000f809000085a7 */ /* 0x000ea400080010ff */
[----:B--2---:R-:W-:Y:S05]  /*aa30*/  @!P0 BRA `(.L_x_201) ;  /* 0xfffffffc00f08947 */ /* 0x004fea000383ffff */
[----:B------:R-:W-:Y:S05]  /*aa40*/  BRA `(.L_x_202) ;  /* 0xffffffb4002c7947 */ /* 0x000fea000383ffff */
.L_x_99:
[----:B------:R-:W-:-:S07]  /*aa50*/  MOV R0, UR42 ;  /* 0x0000002a00007c02 */ /* 0x000fce0008000f00 */
.L_x_203:
[----:B-1----:R1:W2:Y:S02]  /*aa60*/  SYNCS.PHASECHK.TRANS64.TRYWAIT P0, [R0+URZ+0xe0], R3 ;  /* 0x0000e003000075a7 */ /* 0x0022a400080011ff */
[----:B--2---:R-:W-:Y:S05]  /*aa70*/  @!P0 NANOSLEEP.SYNCS 0x989680 ;  /* 0x009896800000895d */ /* 0x004fea0003900000 */
[----:B------:R-:W2:Y:S02]  /*aa80*/  @!P0 SYNCS.PHASECHK.TRANS64 P0, [R0+URZ+0xe0], R3 ;  /* 0x0000e003000085a7 */ /* 0x000ea400080010ff */
[----:B--2---:R-:W-:Y:S05]  /*aa90*/  @!P0 BRA `(.L_x_203) ;  /* 0xfffffffc00f08947 */ /* 0x004fea000383ffff */
[----:B------:R-:W-:Y:S05]  /*aaa0*/  BRA `(.L_x_204) ;  /* 0xffffffb400b87947 */ /* 0x000fea000383ffff */
.L_x_100:
[----:B-1----:R-:W-:-:S07]  /*aab0*/  MOV R0, UR42 ;  /* 0x0000002a00007c02 */ /* 0x002fce0008000f00 */
.L_x_205:
[----:B-1----:R1:W2:Y:S02]  /*aac0*/  SYNCS.PHASECHK.TRANS64.TRYWAIT P0, [R0+URZ+0xe8], R3 ;  /* 0x0000e803000075a7 */ /* 0x0022a400080011ff */
[----:B--2---:R-:W-:Y:S05]  /*aad0*/  @!P0 NANOSLEEP.SYNCS 0x989680 ;  /* 0x009896800000895d */ /* 0x004fea0003900000 */
[----:B------:R-:W2:Y:S02]  /*aae0*/  @!P0 SYNCS.PHASECHK.TRANS64 P0, [R0+URZ+0xe8], R3 ;  /* 0x0000e803000085a7 */ /* 0x000ea400080010ff */
[----:B--2---:R-:W-:Y:S05]  /*aaf0*/  @!P0 BRA `(.L_x_205) ;  /* 0xfffffffc00f08947 */ /* 0x004fea000383ffff */
[----:B------:R-:W-:Y:S05]  /*ab00*/  BRA `(.L_x_206) ;  /* 0xffffffb400a87947 */ /* 0x000fea000383ffff */
.L_x_101:
[----:B-1----:R-:W-:-:S07]  /*ab10*/  MOV R0, UR42 ;  /* 0x0000002a00007c02 */ /* 0x002fce0008000f00 */
.L_x_207:
[----:B-1----:R1:W2:Y:S02]  /*ab20*/  SYNCS.PHASECHK.TRANS64.TRYWAIT P0, [R0+URZ+0xf0], R3 ;  /* 0x0000f003000075a7 */ /* 0x0022a400080011ff */
[----:B--2---:R-:W-:Y:S05]  /*ab30*/  @!P0 NANOSLEEP.SYNCS 0x989680 ;  /* 0x009896800000895d */ /* 0x004fea0003900000 */
[----:B------:R-:W2:Y:S02]  /*ab40*/  @!P0 SYNCS.PHASECHK.TRANS64 P0, [R0+URZ+0xf0], R3 ;  /* 0x0000f003000085a7 */ /* 0x000ea400080010ff */
[----:B--2---:R-:W-:Y:S05]  /*ab50*/  @!P0 BRA `(.L_x_207) ;  /* 0xfffffffc00f08947 */ /* 0x004fea000383ffff */
[----:B------:R-:W-:Y:S05]  /*ab60*/  BRA `(.L_x_208) ;  /* 0xffffffb400987947 */ /* 0x000fea000383ffff */
.L_x_103:
[----:B------:R-:W-:Y:S07]  /*ab70*/  MOV R0, UR44 ;  /* 0x0000002c00007c02 */ /* 0x000fee0008000f00 */
.L_x_209:
[----:B-1----:R1:W2:Y:S02]  /*ab80*/  SYNCS.PHASECHK.TRANS64.TRYWAIT P0, [R0+URZ+0x110], R3 ;  /* 0x00011003000075a7 */ /* 0x0022a400080011ff */
[----:B--2---:R-:W-:Y:S05]  /*ab90*/  @!P0 NANOSLEEP.SYNCS 0x989680 ;  /* 0x009896800000895d */ /* 0x004fea0003900000 */
[----:B------:R-:W2:Y:S02]  /*aba0*/  @!P0 SYNCS.PHASECHK.TRANS64 P0, [R0+URZ+0x110], R3 ;  /* 0x00011003000085a7 */ /* 0x000ea400080010ff */
[----:B--2---:R-:W-:Y:S05]  /*abb0*/  @!P0 BRA `(.L_x_209) ;  /* 0xfffffffc00f08947 */ /* 0x004fea000383ffff */
[----:B------:R-:W-:Y:S05]  /*abc0*/  BRA `(.L_x_210) ;  /* 0xffffffb8007c7947 */ /* 0x000fea000383ffff */
.L_x_114:
[----:B-1----:R-:W-:Y:S04]  /*abd0*/  MOV R2, UR44 ;  /* 0x0000002c00027c02 */ /* 0x002fe80008000f00 */
[----:B------:R1:W3:Y:S03]  /*abe0*/  SYNCS.PHASECHK.TRANS64.TRYWAIT P1, [R2+URZ+0xc0], R3 ;  /* 0x0000c003020075a7 */ /* 0x0002e600080211ff */
[----:B---3--:R-:W-:Y:S05]  /*abf0*/  @!P1 NANOSLEEP.SYNCS 0x989680 ;  /* 0x009896800000995d */ /* 0x008fea0003900000 */
[----:B------:R-:W3:Y:S02]  /*ac00*/  @!P1 SYNCS.PHASECHK.TRANS64 P1, [R2+URZ+0xc0], R3 ;  /* 0x0000c003020095a7 */ /* 0x000ee400080210ff */
[----:B---3--:R-:W-:Y:S05]  /*ac10*/  @!P1 BRA `(.L_x_114) ;  /* 0xfffffffc00ec9947 */ /* 0x008fea000383ffff */
[----:B------:R-:W-:Y:S05]  /*ac20*/  BRA `(.L_x_113) ;  /* 0xffffffc8005c7947 */ /* 0x000fea000383ffff */
.L_x_116:
[----:B-1----:R1:W2:Y:S02]  /*ac30*/  SYNCS.PHASECHK.TRANS64.TRYWAIT P0, [R87+URZ+0x120], R0 ;  /* 0x00012000570075a7 */ /* 0x0022a400080011ff */
[----:B--2---:R-:W-:Y:S05]  /*ac40*/  @!P0 NANOSLEEP.SYNCS 0x989680 ;  /* 0x009896800000895d */ /* 0x004fea0003900000 */
[----:B------:R-:W2:Y:S02]  /*ac50*/  @!P0 SYNCS.PHASECHK.TRANS64 P0, [R87+URZ+0x120], R0 ;  /* 0x00012000570085a7 */ /* 0x000ea400080010ff */
[----:B--2---:R-:W-:Y:S05]  /*ac60*/  @!P0 BRA `(.L_x_116) ;  /* 0xfffffffc00f08947 */ /* 0x004fea000383ffff */
[----:B------:R-:W-:Y:S05]  /*ac70*/  BRA `(.L_x_115) ;  /* 0xffffffc800847947 */ /* 0x000fea000383ffff */
.L_x_125:
[----:B-1----:R1:W2:Y:S02]  /*ac80*/  SYNCS.PHASECHK.TRANS64.TRYWAIT P0, [R3+URZ+0xc0], R0 ;  /* 0x0000c000030075a7 */ /* 0x0022a400080011ff */
[----:B--2---:R-:W-:Y:S05]  /*ac90*/  @!P0 NANOSLEEP.SYNCS 0x989680 ;  /* 0x009896800000895d */ /* 0x004fea0003900000 */
[----:B------:R-:W2:Y:S02]  /*aca0*/  @!P0 SYNCS.PHASECHK.TRANS64 P0, [R3+URZ+0xc0], R0 ;  /* 0x0000c000030085a7 */ /* 0x000ea400080010ff */
[----:B--2---:R-:W-:Y:S05]  /*acb0*/  @!P0 BRA `(.L_x_125) ;  /* 0xfffffffc00f08947 */ /* 0x004fea000383ffff */
[----:B------:R-:W-:Y:S05]  /*acc0*/  BRA `(.L_x_124) ;  /* 0xffffffd000c47947 */ /* 0x000fea000383ffff */
.L_x_133:
[----:B-1----:R1:W4:Y:S02]  /*acd0*/  SYNCS.PHASECHK.TRANS64.TRYWAIT P0, [R40+URZ+0xc0], R5 ;  /* 0x0000c005280075a7 */ /* 0x00232400080011ff */
[----:B----4-:R-:W-:Y:S05]  /*ace0*/  @!P0 NANOSLEEP.SYNCS 0x989680 ;  /* 0x009896800000895d */ /* 0x010fea0003900000 */
[----:B------:R-:W4:Y:S02]  /*acf0*/  @!P0 SYNCS.PHASECHK.TRANS64 P0, [R40+URZ+0xc0], R5 ;  /* 0x0000c005280085a7 */ /* 0x000f2400080010ff */
[----:B----4-:R-:W-:Y:S05]  /*ad00*/  @!P0 BRA `(.L_x_133) ;  /* 0xfffffffc00f08947 */ /* 0x010fea000383ffff */
[----:B------:R-:W-:Y:S05]  /*ad10*/  BRA `(.L_x_132) ;  /* 0xffffffdc00207947 */ /* 0x000fea000383ffff */
.L_x_141:
[----:B-1----:R1:W4:Y:S02]  /*ad20*/  SYNCS.PHASECHK.TRANS64.TRYWAIT P0, [R93+URZ+0xc0], R4 ;  /* 0x0000c0045d0075a7 */ /* 0x00232400080011ff */
[----:B----4-:R-:W-:Y:S05]  /*ad30*/  @!P0 NANOSLEEP.SYNCS 0x989680 ;  /* 0x009896800000895d */ /* 0x010fea0003900000 */
[----:B------:R-:W4:Y:S02]  /*ad40*/  @!P0 SYNCS.PHASECHK.TRANS64 P0, [R93+URZ+0xc0], R4 ;  /* 0x0000c0045d0085a7 */ /* 0x000f2400080010ff */
[----:B----4-:R-:W-:Y:S05]  /*ad50*/  @!P0 BRA `(.L_x_141) ;  /* 0xfffffffc00f08947 */ /* 0x010fea000383ffff */
[----:B------:R-:W-:Y:S05]  /*ad60*/  BRA `(.L_x_140) ;  /* 0xffffffe400787947 */ /* 0x000fea000383ffff */
        .weak           $__internal_0_$__cuda_sm10x_tcgen05_guardrail_trap_col_being_dealloced_not_returned_by_alloc
        .type           $__internal_0_$__cuda_sm10x_tcgen05_guardrail_trap_col_being_dealloced_not_returned_by_alloc,@function
        .size           $__internal_0_$__cuda_sm10x_tcgen05_guardrail_trap_col_being_dealloced_not_returned_by_alloc,($__internal_1_$__cuda_sm10x_tcgen05_guardrail_trap_phase_invalid_during_alloc - $__internal_0_$__cuda_sm10x_tcgen05_guardrail_trap_col_being_dealloced_not_returned_by_alloc)
$__internal_0_$__cuda_sm10x_tcgen05_guardrail_trap_col_being_dealloced_not_returned_by_alloc:
[----:B------:R-:W-:Y:S05]  /*ad70*/  BPT.TRAP 0x1 ;  /* 0x000000040000795c */ /* 0x000fea0000300000 */
[----:B------:R-:W-:-:S04]  /*ad80*/  HFMA2 R3, -RZ, RZ, 0, 0 ;  /* 0x00000000ff037431 */ /* 0x000fc800000001ff */
[----:B------:R-:W-:Y:S05]  /*ad90*/  RET.REL.NODEC R2 `(_ZN7cutlass13device_kernelINS_4conv6kernel13ConvUniversalINS1_16ConvProblemShapeILNS1_8OperatorE1ELi3EEENS1_10collective14CollectiveConvINS1_47MainloopSm100TmaUmmaWarpSpecializedImplicitGemmILS5_1ELi12ELi3ELi1ELi2EN4cute5tupleIJNSA_1CILi2EEENSC_ILi1EEESE_EEEEENSB_IJNSC_ILi128EEESH_NSB_IJNSC_ILi32EEEEEEEEENS_10tfloat32_tESL_NSA_8TiledMMAINSA_8MMA_AtomIJNSA_23SM100_MMA_TF32_2x1SM_SSISL_SL_fLi128ELi128ELNSA_4UMMA5MajorE0ELSQ_1ELNSP_7ScaleInE0ELSR_0EEEEEENSA_6LayoutINSB_IJSE_SE_SE_EEENSB_IJNSC_ILi0EEESW_SW_EEEEENSB_IJNSA_10UnderscoreESZ_SZ_EEEEENS7_6detail27Sm100ImplicitGemmTileTraitsINSA_25SM100_TMA_2SM_LOAD_IM2COLENSA_14ComposedLayoutINSA_7SwizzleILi3ELi4ELi3EEENSA_18smem_ptr_flag_bitsILi32EEENSU_INSB_IJNSC_ILi8EEESI_EEENSB_IJSI_SE_EEEEEEEvEENS13_INSA_18SM100_TMA_2SM_LOADENS15_INS16_ILi2ELi5ELi2EEES19_NSU_INSB_IJSI_NSC_ILi4EEEEEENSB_IJSE_SI_EEEEEEEvEEEENS_8epilogue10collective18CollectiveEpilogueINS1P_23Sm100TmaWarpSpecializedILi4ELi2ELi16ELb1ELb0EEEJNSB_IJNSC_ILi64EEESH_SJ_EEENSB_IJNSU_IS1U_SE_EENSU_INSB_IJNSC_ILi16EEESD_EEENSB_IJSE_S1U_EEEEEEEESL_NSB_IJNSB_IJllllEEESE_SW_EEESL_S23_NS1P_6fusion15FusionCallbacksIS1T_NS24_17LinearCombinationISL_fSL_fLNS_15FloatRoundStyleE2EEES1V_S21_JEEENSA_5SM1004TMEM4LOAD26SM100_TMEM_LOAD_32dp32b16xENSA_20SM90_TMA_LOAD_IM2COLENS15_INS16_ILi2ELi4ELi3EEES19_NSU_INSB_IJS1A_S1X_EEENSB_IJS1X_SE_EEEEEEENSA_39AutoVectorizingCopyWithAssumedAlignmentILi128EEENSA_21SM90_TMA_STORE_IM2COLES2J_S2L_S2L_EEEvvEEEEvNT_6ParamsE) ;  /* 0xffffff5002987950 */ /* 0x000fea0003c3ffff */
        .weak           $__internal_1_$__cuda_sm10x_tcgen05_guardrail_trap_phase_invalid_during_alloc
        .type           $__internal_1_$__cuda_sm10x_tcgen05_guardrail_trap_phase_invalid_during_alloc,@function
        .size           $__internal_1_$__cuda_sm10x_tcgen05_guardrail_trap_phase_invalid_during_alloc,($__internal_2_$__cuda_sm10x_tcgen05_guardrail_trap_unallocated_columns_being_dealloced - $__internal_1_$__cuda_sm10x_tcgen05_guardrail_trap_phase_invalid_during_alloc)
$__internal_1_$__cuda_sm10x_tcgen05_guardrail_trap_phase_invalid_during_alloc:
[----:B------:R-:W-:Y:S05]  /*ada0*/  BPT.TRAP 0x1 ;  /* 0x000000040000795c */ /* 0x000fea0000300000 */
[----:B------:R-:W-:-:S04]  /*adb0*/  MOV R5, 0x0 ;  /* 0x0000000000057802 */ /* 0x000fc80000000f00 */
[----:B------:R-:W-:Y:S05]  /*adc0*/  RET.REL.NODEC R4 `(_ZN7cutlass13device_kernelINS_4conv6kernel13ConvUniversalINS1_16ConvProblemShapeILNS1_8OperatorE1ELi3EEENS1_10collective14CollectiveConvINS1_47MainloopSm100TmaUmmaWarpSpecializedImplicitGemmILS5_1ELi12ELi3ELi1ELi2EN4cute5tupleIJNSA_1CILi2EEENSC_ILi1EEESE_EEEEENSB_IJNSC_ILi128EEESH_NSB_IJNSC_ILi32EEEEEEEEENS_10tfloat32_tESL_NSA_8TiledMMAINSA_8MMA_AtomIJNSA_23SM100_MMA_TF32_2x1SM_SSISL_SL_fLi128ELi128ELNSA_4UMMA5MajorE0ELSQ_1ELNSP_7ScaleInE0ELSR_0EEEEEENSA_6LayoutINSB_IJSE_SE_SE_EEENSB_IJNSC_ILi0EEESW_SW_EEEEENSB_IJNSA_10UnderscoreESZ_SZ_EEEEENS7_6detail27Sm100ImplicitGemmTileTraitsINSA_25SM100_TMA_2SM_LOAD_IM2COLENSA_14ComposedLayoutINSA_7SwizzleILi3ELi4ELi3EEENSA_18smem_ptr_flag_bitsILi32EEENSU_INSB_IJNSC_ILi8EEESI_EEENSB_IJSI_SE_EEEEEEEvEENS13_INSA_18SM100_TMA_2SM_LOADENS15_INS16_ILi2ELi5ELi2EEES19_NSU_INSB_IJSI_NSC_ILi4EEEEEENSB_IJSE_SI_EEEEEEEvEEEENS_8epilogue10collective18CollectiveEpilogueINS1P_23Sm100TmaWarpSpecializedILi4ELi2ELi16ELb1ELb0EEEJNSB_IJNSC_ILi64EEESH_SJ_EEENSB_IJNSU_IS1U_SE_EENSU_INSB_IJNSC_ILi16EEESD_EEENSB_IJSE_S1U_EEEEEEEESL_NSB_IJNSB_IJllllEEESE_SW_EEESL_S23_NS1P_6fusion15FusionCallbacksIS1T_NS24_17LinearCombinationISL_fSL_fLNS_15FloatRoundStyleE2EEES1V_S21_JEEENSA_5SM1004TMEM4LOAD26SM100_TMEM_LOAD_32dp32b16xENSA_20SM90_TMA_LOAD_IM2COLENS15_INS16_ILi2ELi4ELi3EEES19_NSU_INSB_IJS1A_S1X_EEENSB_IJS1X_SE_EEEEEEENSA_39AutoVectorizingCopyWithAssumedAlignmentILi128EEENSA_21SM90_TMA_STORE_IM2COLES2J_S2L_S2L_EEEvvEEEEvNT_6ParamsE) ;  /* 0xffffff50048c7950 */ /* 0x000fea0003c3ffff */
        .weak           $__internal_2_$__cuda_sm10x_tcgen05_guardrail_trap_unallocated_columns_being_dealloced
        .type           $__internal_2_$__cuda_sm10x_tcgen05_guardrail_trap_unallocated_columns_being_dealloced,@function
        .size           $__internal_2_$__cuda_sm10x_tcgen05_guardrail_trap_unallocated_columns_being_dealloced,(.L_x_212 - $__internal_2_$__cuda_sm10x_tcgen05_guardrail_trap_unallocated_columns_being_dealloced)
$__internal_2_$__cuda_sm10x_tcgen05_guardrail_trap_unallocated_columns_being_dealloced:
[----:B------:R-:W-:Y:S05]  /*add0*/  BPT.TRAP 0x1 ;  /* 0x000000040000795c */ /* 0x000fea0000300000 */
[----:B------:R-:W-:-:S04]  /*ade0*/  HFMA2 R3, -RZ, RZ, 0, 0 ;  /* 0x00000000ff037431 */ /* 0x000fc800000001ff */
[----:B------:R-:W-:Y:S05]  /*adf0*/  RET.REL.NODEC R2 `(_ZN7cutlass13device_kernelINS_4conv6kernel13ConvUniversalINS1_16ConvProblemShapeILNS1_8OperatorE1ELi3EEENS1_10collective14CollectiveConvINS1_47MainloopSm100TmaUmmaWarpSpecializedImplicitGemmILS5_1ELi12ELi3ELi1ELi2EN4cute5tupleIJNSA_1CILi2EEENSC_ILi1EEESE_EEEEENSB_IJNSC_ILi128EEESH_NSB_IJNSC_ILi32EEEEEEEEENS_10tfloat32_tESL_NSA_8TiledMMAINSA_8MMA_AtomIJNSA_23SM100_MMA_TF32_2x1SM_SSISL_SL_fLi128ELi128ELNSA_4UMMA5MajorE0ELSQ_1ELNSP_7ScaleInE0ELSR_0EEEEEENSA_6LayoutINSB_IJSE_SE_SE_EEENSB_IJNSC_ILi0EEESW_SW_EEEEENSB_IJNSA_10UnderscoreESZ_SZ_EEEEENS7_6detail27Sm100ImplicitGemmTileTraitsINSA_25SM100_TMA_2SM_LOAD_IM2COLENSA_14ComposedLayoutINSA_7SwizzleILi3ELi4ELi3EEENSA_18smem_ptr_flag_bitsILi32EEENSU_INSB_IJNSC_ILi8EEESI_EEENSB_IJSI_SE_EEEEEEEvEENS13_INSA_18SM100_TMA_2SM_LOADENS15_INS16_ILi2ELi5ELi2EEES19_NSU_INSB_IJSI_NSC_ILi4EEEEEENSB_IJSE_SI_EEEEEEEvEEEENS_8epilogue10collective18CollectiveEpilogueINS1P_23Sm100TmaWarpSpecializedILi4ELi2ELi16ELb1ELb0EEEJNSB_IJNSC_ILi64EEESH_SJ_EEENSB_IJNSU_IS1U_SE_EENSU_INSB_IJNSC_ILi16EEESD_EEENSB_IJSE_S1U_EEEEEEEESL_NSB_IJNSB_IJllllEEESE_SW_EEESL_S23_NS1P_6fusion15FusionCallbacksIS1T_NS24_17LinearCombinationISL_fSL_fLNS_15FloatRoundStyleE2EEES1V_S21_JEEENSA_5SM1004TMEM4LOAD26SM100_TMEM_LOAD_32dp32b16xENSA_20SM90_TMA_LOAD_IM2COLENS15_INS16_ILi2ELi4ELi3EEES19_NSU_INSB_IJS1A_S1X_EEENSB_IJS1X_SE_EEEEEEENSA_39AutoVectorizingCopyWithAssumedAlignmentILi128EEENSA_21SM90_TMA_STORE_IM2COLES2J_S2L_S2L_EEEvvEEEEvNT_6ParamsE) ;  /* 0xffffff5002807950 */ /* 0x000fea0003c3ffff */
.L_x_211:
[----:B------:R-:W-:-:S00]  /*ae00*/  BRA `(.L_x_211) ;  /* 0xfffffffc00fc7947 */ /* 0x000fc0000383ffff */
[----:B------:R-:W-:-:S00]  /*ae10*/  NOP ;  /* 0x0000000000007918 */ /* 0x000fc00000000000 */
        /* <DEDUP_REMOVED lines=14> */
.L_x_212:


//--------------------- .nv.global.init           --------------------------
	.section	.nv.global.init,"aw",@progbits
.nv.global.init:
	.type		$str$29,@object
	.size		$str$29,($str$30 - $str$29)
$str$29:
        /*0000*/ 	.byte	0x28, 0x61, 0x64, 0x64, 0x72, 0x65, 0x73, 0x73, 0x20, 0x26, 0x20, 0x6d, 0x61, 0x73, 0x6b, 0x29
        /*0010*/ 	.byte	0x20, 0x3d, 0x3d, 0x20, 0x30, 0x00
	.type		$str$30,@object
	.size		$str$30,($str$28 - $str$30)
$str$30:
        /*0016*/ 	.byte	0x2f, 0x74, 0x6d, 0x70, 0x2f, 0x63, 0x75, 0x74, 0x6c, 0x61, 0x73, 0x73, 0x5f, 0x73, 0x77, 0x65
        /*0026*/ 	.byte	0x65, 0x70, 0x5f, 0x73, 0x72, 0x63, 0x2f, 0x69, 0x6e, 0x63, 0x6c, 0x75, 0x64, 0x65, 0x2f, 0x63
        /*0036*/ 	.byte	0x75, 0x74, 0x65, 0x2f, 0x70, 0x6f, 0x69, 0x6e, 0x74, 0x65, 0x72, 0x5f, 0x66, 0x6c, 0x61, 0x67
        /*0046*/ 	.byte	0x67, 0x65, 0x64, 0x2e, 0x68, 0x70, 0x70, 0x00
	.type		$str$28,@object
	.size		$str$28,($str$27 - $str$28)
$str$28:
        /*004e*/ 	.byte	0x2f, 0x74, 0x6d, 0x70, 0x2f, 0x63, 0x75, 0x74, 0x6c, 0x61, 0x73, 0x73, 0x5f, 0x73, 0x77, 0x65
        /*005e*/ 	.byte	0x65, 0x70, 0x5f, 0x73, 0x72, 0x63, 0x2f, 0x69, 0x6e, 0x63, 0x6c, 0x75, 0x64, 0x65, 0x2f, 0x63
        /*006e*/ 	.byte	0x75, 0x74, 0x65, 0x2f, 0x61, 0x74, 0x6f, 0x6d, 0x2f, 0x63, 0x6f, 0x70, 0x79, 0x5f, 0x74, 0x72
        /*007e*/ 	.byte	0x61, 0x69, 0x74, 0x73, 0x5f, 0x73, 0x6d, 0x31, 0x30, 0x30, 0x2e, 0x68, 0x70, 0x70, 0x00
	.type		$str$27,@object
	.size		$str$27,(__unnamed_1 - $str$27)
$str$27:
        /*008d*/ 	.byte	0x28, 0x28, 0x75, 0x69, 0x6e, 0x74, 0x33, 0x32, 0x5f, 0x74, 0x28, 0x74, 0x68, 0x72, 0x65, 0x61
        /*009d*/ 	.byte	0x64, 0x49, 0x64, 0x78, 0x2e, 0x78, 0x29, 0x20, 0x2f, 0x20, 0x33, 0x32, 0x29, 0x20, 0x25, 0x20
        /*00ad*/ 	.byte	0x34, 0x29, 0x20, 0x3d, 0x3d, 0x20, 0x28, 0x28, 0x28, 0x74, 0x6d, 0x65, 0x6d, 0x5f, 0x61, 0x64
        /*00bd*/ 	.byte	0x64, 0x72, 0x20, 0x3e, 0x3e, 0x20, 0x31, 0x36, 0x29, 0x20, 0x2f, 0x20, 0x33, 0x32, 0x29, 0x20
        /*00cd*/ 	.byte	0x25, 0x20, 0x34, 0x29, 0x00
	.type		__unnamed_1,@object
	.size		__unnamed_1,(__unnamed_2 - __unnamed_1)
__unnamed_1:
        /*00d2*/ 	.byte	0x61, 0x75, 0x74, 0x6f, 0x20, 0x63, 0x75, 0x74, 0x65, 0x3a, 0x3a, 0x61, 0x73, 0x5f, 0x70, 0x6f
        /* <DEDUP_REMOVED lines=24> */
        /*0262*/ 	.byte	0x43, 0x3c, 0x32, 0x30, 0x34, 0x38, 0x3e, 0x3e, 0x3e, 0x3e, 0x5d, 0x00
	.type		__unnamed_2,@object
	.size		__unnamed_2,(.L_2 - __unnamed_2)
__unnamed_2:
        /* <DEDUP_REMOVED lines=42> */
        /*050e*/ 	.byte	0x3e, 0x5d, 0x00
.L_2:


//--------------------- .nv.shared._ZN7cutlass13device_kernelINS_4conv6kernel13ConvUniversalINS1_16ConvProblemShapeILNS1_8OperatorE1ELi3EEENS1_10collective14CollectiveConvINS1_47MainloopSm100TmaUmmaWarpSpecializedImplicitGemmILS5_1ELi12ELi3ELi1ELi2EN4cute5tupleIJNSA_1CILi2EEENSC_ILi1EEESE_EEEEENSB_IJNSC_ILi128EEESH_NSB_IJNSC_ILi32EEEEEEEEENS_10tfloat32_tESL_NSA_8TiledMMAINSA_8MMA_AtomIJNSA_23SM100_MMA_TF32_2x1SM_SSISL_SL_fLi128ELi128ELNSA_4UMMA5MajorE0ELSQ_1ELNSP_7ScaleInE0ELSR_0EEEEEENSA_6LayoutINSB_IJSE_SE_SE_EEENSB_IJNSC_ILi0EEESW_SW_EEEEENSB_IJNSA_10UnderscoreESZ_SZ_EEEEENS7_6detail27Sm100ImplicitGemmTileTraitsINSA_25SM100_TMA_2SM_LOAD_IM2COLENSA_14ComposedLayoutINSA_7SwizzleILi3ELi4ELi3EEENSA_18smem_ptr_flag_bitsILi32EEENSU_INSB_IJNSC_ILi8EEESI_EEENSB_IJSI_SE_EEEEEEEvEENS13_INSA_18SM100_TMA_2SM_LOADENS15_INS16_ILi2ELi5ELi2EEES19_NSU_INSB_IJSI_NSC_ILi4EEEEEENSB_IJSE_SI_EEEEEEEvEEEENS_8epilogue10collective18CollectiveEpilogueINS1P_23Sm100TmaWarpSpecializedILi4ELi2ELi16ELb1ELb0EEEJNSB_IJNSC_ILi64EEESH_SJ_EEENSB_IJNSU_IS1U_SE_EENSU_INSB_IJNSC_ILi16EEESD_EEENSB_IJSE_S1U_EEEEEEEESL_NSB_IJNSB_IJllllEEESE_SW_EEESL_S23_NS1P_6fusion15FusionCallbacksIS1T_NS24_17LinearCombinationISL_fSL_fLNS_15FloatRoundStyleE2EEES1V_S21_JEEENSA_5SM1004TMEM4LOAD26SM100_TMEM_LOAD_32dp32b16xENSA_20SM90_TMA_LOAD_IM2COLENS15_INS16_ILi2ELi4ELi3EEES19_NSU_INSB_IJS1A_S1X_EEENSB_IJS1X_SE_EEEEEEENSA_39AutoVectorizingCopyWithAssumedAlignmentILi128EEENSA_21SM90_TMA_STORE_IM2COLES2J_S2L_S2L_EEEvvEEEEvNT_6ParamsE --------------------------
	.section	.nv.shared._ZN7cutlass13device_kernelINS_4conv6kernel13ConvUniversalINS1_16ConvProblemShapeILNS1_8OperatorE1ELi3EEENS1_10collective14CollectiveConvINS1_47MainloopSm100TmaUmmaWarpSpecializedImplicitGemmILS5_1ELi12ELi3ELi1ELi2EN4cute5tupleIJNSA_1CILi2EEENSC_ILi1EEESE_EEEEENSB_IJNSC_ILi128EEESH_NSB_IJNSC_ILi32EEEEEEEEENS_10tfloat32_tESL_NSA_8TiledMMAINSA_8MMA_AtomIJNSA_23SM100_MMA_TF32_2x1SM_SSISL_SL_fLi128ELi128ELNSA_4UMMA5MajorE0ELSQ_1ELNSP_7ScaleInE0ELSR_0EEEEEENSA_6LayoutINSB_IJSE_SE_SE_EEENSB_IJNSC_ILi0EEESW_SW_EEEEENSB_IJNSA_10UnderscoreESZ_SZ_EEEEENS7_6detail27Sm100ImplicitGemmTileTraitsINSA_25SM100_TMA_2SM_LOAD_IM2COLENSA_14ComposedLayoutINSA_7SwizzleILi3ELi4ELi3EEENSA_18smem_ptr_flag_bitsILi32EEENSU_INSB_IJNSC_ILi8EEESI_EEENSB_IJSI_SE_EEEEEEEvEENS13_INSA_18SM100_TMA_2SM_LOADENS15_INS16_ILi2ELi5ELi2EEES19_NSU_INSB_IJSI_NSC_ILi4EEEEEENSB_IJSE_SI_EEEEEEEvEEEENS_8epilogue10collective18CollectiveEpilogueINS1P_23Sm100TmaWarpSpecializedILi4ELi2ELi16ELb1ELb0EEEJNSB_IJNSC_ILi64EEESH_SJ_EEENSB_IJNSU_IS1U_SE_EENSU_INSB_IJNSC_ILi16EEESD_EEENSB_IJSE_S1U_EEEEEEEESL_NSB_IJNSB_IJllllEEESE_SW_EEESL_S23_NS1P_6fusion15FusionCallbacksIS1T_NS24_17LinearCombinationISL_fSL_fLNS_15FloatRoundStyleE2EEES1V_S21_JEEENSA_5SM1004TMEM4LOAD26SM100_TMEM_LOAD_32dp32b16xENSA_20SM90_TMA_LOAD_IM2COLENS15_INS16_ILi2ELi4ELi3EEES19_NSU_INSB_IJS1A_S1X_EEENSB_IJS1X_SE_EEEEEEENSA_39AutoVectorizingCopyWithAssumedAlignmentILi128EEENSA_21SM90_TMA_STORE_IM2COLES2J_S2L_S2L_EEEvvEEEEvNT_6ParamsE,"aw",@nobits
	.sectionflags	@""
	.align	16
	.zero		1024


//--------------------- .nv.shared.reserved.0     --------------------------
	.section	.nv.shared.reserved.0,"aw",@nobits
	.weak		__nv_reservedSMEM_offset_0_alias
	.size		__nv_reservedSMEM_offset_0_alias, 0, 64
	.other		__nv_reservedSMEM_offset_0_alias,@"STO_CUDA_RESERVED_SHARED STV_DEFAULT"
__nv_reservedSMEM_offset_0_alias:
	.zero		0
.nv.shared.reserved.0:
	.zero		64
	.weak		__nv_reservedSMEM_tcgen05_partition
	.type		__nv_reservedSMEM_tcgen05_partition,@object
	.size		__nv_reservedSMEM_tcgen05_partition,(.L_0 - __nv_reservedSMEM_tcgen05_partition)
__nv_reservedSMEM_tcgen05_partition:
	.zero		32
.L_0:


//--------------------- .nv.global                --------------------------
	.section	.nv.global,"aw",@nobits
.nv.global:
	.type		_ZN39_INTERNAL_866351c4_4_k_cu_8de58c0e_39424cute1_E,@object
	.size		_ZN39_INTERNAL_866351c4_4_k_cu_8de58c0e_39424cute1_E,(_ZN39_INTERNAL_866351c4_4_k_cu_8de58c0e_39424cuda3std3__45__cpo6cbeginE - _ZN39_INTERNAL_866351c4_4_k_cu_8de58c0e_39424cute1_E)
_ZN39_INTERNAL_866351c4_4_k_cu_8de58c0e_39424cute1_E:
	.zero		1
	.type		_ZN39_INTERNAL_866351c4_4_k_cu_8de58c0e_39424cuda3std3__45__cpo6cbeginE,@object
	.size		_ZN39_INTERNAL_866351c4_4_k_cu_8de58c0e_39424cuda3std3__45__cpo6cbeginE,(_ZN39_INTERNAL_866351c4_4_k_cu_8de58c0e_39424cuda3std3__48in_placeE - _ZN39_INTERNAL_866351c4_4_k_cu_8de58c0e_39424cuda3std3__45__cpo6cbeginE)
_ZN39_INTERNAL_866351c4_4_k_cu_8de58c0e_39424cuda3std3__45__cpo6cbeginE:
	.zero		1
	.type		_ZN39_INTERNAL_866351c4_4_k_cu_8de58c0e_39424cuda3std3__48in_placeE,@object
	.size		_ZN39_INTERNAL_866351c4_4_k_cu_8de58c0e_39424cuda3std3__48in_placeE,(_ZN39_INTERNAL_866351c4_4_k_cu_8de58c0e_39424cuda3std6ranges3__45__cpo9iter_moveE - _ZN39_INTERNAL_866351c4_4_k_cu_8de58c0e_39424cuda3std3__48in_placeE)
_ZN39_INTERNAL_866351c4_4_k_cu_8de58c0e_39424cuda3std3__48in_placeE:
	.zero		1
	.type		_ZN39_INTERNAL_866351c4_4_k_cu_8de58c0e_39424cuda3std6ranges3__45__cpo9iter_moveE,@object
	.size		_ZN39_INTERNAL_866351c4_4_k_cu_8de58c0e_39424cuda3std6ranges3__45__cpo9iter_moveE,(_ZN39_INTERNAL_866351c4_4_k_cu_8de58c0e_39424cuda3std3__45__cpo5beginE - _ZN39_INTERNAL_866351c4_4_k_cu_8de58c0e_39424cuda3std6ranges3__45__cpo9iter_moveE)
_ZN39_INTERNAL_866351c4_4_k_cu_8de58c0e_39424cuda3std6ranges3__45__cpo9iter_moveE:
	.zero		1
	.type		_ZN39_INTERNAL_866351c4_4_k_cu_8de58c0e_39424cuda3std3__45__cpo5beginE,@object
	.size		_ZN39_INTERNAL_866351c4_4_k_cu_8de58c0e_39424cuda3std3__45__cpo5beginE,(_ZN39_INTERNAL_866351c4_4_k_cu_8de58c0e_39424cuda3std3__441_GLOBAL__N__866351c4_4_k_cu_8de58c0e_39426ignoreE - _ZN39_INTERNAL_866351c4_4_k_cu_8de58c0e_39424cuda3std3__45__cpo5beginE)
_ZN39_INTERNAL_866351c4_4_k_cu_8de58c0e_39424cuda3std3__45__cpo5beginE:
	.zero		1
	.type		_ZN39_INTERNAL_866351c4_4_k_cu_8de58c0e_39424cuda3std3__441_GLOBAL__N__866351c4_4_k_cu_8de58c0e_39426ignoreE,@object
	.size		_ZN39_INTERNAL_866351c4_4_k_cu_8de58c0e_39424cuda3std3__441_GLOBAL__N__866351c4_4_k_cu_8de58c0e_39426ignoreE,(_ZN39_INTERNAL_866351c4_4_k_cu_8de58c0e_39424cute7productE - _ZN39_INTERNAL_866351c4_4_k_cu_8de58c0e_39424cuda3std3__441_GLOBAL__N__866351c4_4_k_cu_8de58c0e_39426ignoreE)
_ZN39_INTERNAL_866351c4_4_k_cu_8de58c0e_39424cuda3std3__441_GLOBAL__N__866351c4_4_k_cu_8de58c0e_39426ignoreE:
	.zero		1
	.type		_ZN39_INTERNAL_866351c4_4_k_cu_8de58c0e_39424cute7productE,@object
	.size		_ZN39_INTERNAL_866351c4_4_k_cu_8de58c0e_39424cute7productE,(_ZN39_INTERNAL_866351c4_4_k_cu_8de58c0e_39424cuda3std3__45__cpo3endE - _ZN39_INTERNAL_866351c4_4_k_cu_8de58c0e_39424cute7productE)
_ZN39_INTERNAL_866351c4_4_k_cu_8de58c0e_39424cute7productE:
	.zero		1
	.type		_ZN39_INTERNAL_866351c4_4_k_cu_8de58c0e_39424cuda3std3__45__cpo3endE,@object
	.size		_ZN39_INTERNAL_866351c4_4_k_cu_8de58c0e_39424cuda3std3__45__cpo3endE,(_ZN39_INTERNAL_866351c4_4_k_cu_8de58c0e_39424cuda3std3__419piecewise_constructE - _ZN39_INTERNAL_866351c4_4_k_cu_8de58c0e_39424cuda3std3__45__cpo3endE)
_ZN39_INTERNAL_866351c4_4_k_cu_8de58c0e_39424cuda3std3__45__cpo3endE:
	.zero		1
	.type		_ZN39_INTERNAL_866351c4_4_k_cu_8de58c0e_39424cuda3std3__419piecewise_constructE,@object
	.size		_ZN39_INTERNAL_866351c4_4_k_cu_8de58c0e_39424cuda3std3__419piecewise_constructE,(_ZN39_INTERNAL_866351c4_4_k_cu_8de58c0e_39424cuda3std3__45__cpo4cendE - _ZN39_INTERNAL_866351c4_4_k_cu_8de58c0e_39424cuda3std3__419piecewise_constructE)
_ZN39_INTERNAL_866351c4_4_k_cu_8de58c0e_39424cuda3std3__419piecewise_constructE:
	.zero		1
	.type		_ZN39_INTERNAL_866351c4_4_k_cu_8de58c0e_39424cuda3std3__45__cpo4cendE,@object
	.size		_ZN39_INTERNAL_866351c4_4_k_cu_8de58c0e_39424cuda3std3__45__cpo4cendE,(_ZN39_INTERNAL_866351c4_4_k_cu_8de58c0e_39424cuda3std6ranges3__45__cpo4swapE - _ZN39_INTERNAL_866351c4_4_k_cu_8de58c0e_39424cuda3std3__45__cpo4cendE)
_ZN39_INTERNAL_866351c4_4_k_cu_8de58c0e_39424cuda3std3__45__cpo4cendE:
	.zero		1
	.type		_ZN39_INTERNAL_866351c4_4_k_cu_8de58c0e_39424cuda3std6ranges3__45__cpo4swapE,@object
	.size		_ZN39_INTERNAL_866351c4_4_k_cu_8de58c0e_39424cuda3std6ranges3__45__cpo4swapE,(.L_10 - _ZN39_INTERNAL_866351c4_4_k_cu_8de58c0e_39424cuda3std6ranges3__45__cpo4swapE)
_ZN39_INTERNAL_866351c4_4_k_cu_8de58c0e_39424cuda3std6ranges3__45__cpo4swapE:
	.zero		1
.L_10:


//--------------------- .nv.constant0._ZN7cutlass13device_kernelINS_4conv6kernel13ConvUniversalINS1_16ConvProblemShapeILNS1_8OperatorE1ELi3EEENS1_10collective14CollectiveConvINS1_47MainloopSm100TmaUmmaWarpSpecializedImplicitGemmILS5_1ELi12ELi3ELi1ELi2EN4cute5tupleIJNSA_1CILi2EEENSC_ILi1EEESE_EEEEENSB_IJNSC_ILi128EEESH_NSB_IJNSC_ILi32EEEEEEEEENS_10tfloat32_tESL_NSA_8TiledMMAINSA_8MMA_AtomIJNSA_23SM100_MMA_TF32_2x1SM_SSISL_SL_fLi128ELi128ELNSA_4UMMA5MajorE0ELSQ_1ELNSP_7ScaleInE0ELSR_0EEEEEENSA_6LayoutINSB_IJSE_SE_SE_EEENSB_IJNSC_ILi0EEESW_SW_EEEEENSB_IJNSA_10UnderscoreESZ_SZ_EEEEENS7_6detail27Sm100ImplicitGemmTileTraitsINSA_25SM100_TMA_2SM_LOAD_IM2COLENSA_14ComposedLayoutINSA_7SwizzleILi3ELi4ELi3EEENSA_18smem_ptr_flag_bitsILi32EEENSU_INSB_IJNSC_ILi8EEESI_EEENSB_IJSI_SE_EEEEEEEvEENS13_INSA_18SM100_TMA_2SM_LOADENS15_INS16_ILi2ELi5ELi2EEES19_NSU_INSB_IJSI_NSC_ILi4EEEEEENSB_IJSE_SI_EEEEEEEvEEEENS_8epilogue10collective18CollectiveEpilogueINS1P_23Sm100TmaWarpSpecializedILi4ELi2ELi16ELb1ELb0EEEJNSB_IJNSC_ILi64EEESH_SJ_EEENSB_IJNSU_IS1U_SE_EENSU_INSB_IJNSC_ILi16EEESD_EEENSB_IJSE_S1U_EEEEEEEESL_NSB_IJNSB_IJllllEEESE_SW_EEESL_S23_NS1P_6fusion15FusionCallbacksIS1T_NS24_17LinearCombinationISL_fSL_fLNS_15FloatRoundStyleE2EEES1V_S21_JEEENSA_5SM1004TMEM4LOAD26SM100_TMEM_LOAD_32dp32b16xENSA_20SM90_TMA_LOAD_IM2COLENS15_INS16_ILi2ELi4ELi3EEES19_NSU_INSB_IJS1A_S1X_EEENSB_IJS1X_SE_EEEEEEENSA_39AutoVectorizingCopyWithAssumedAlignmentILi128EEENSA_21SM90_TMA_STORE_IM2COLES2J_S2L_S2L_EEEvvEEEEvNT_6ParamsE --------------------------
	.section	.nv.constant0._ZN7cutlass13device_kernelINS_4conv6kernel13ConvUniversalINS1_16ConvProblemShapeILNS1_8OperatorE1ELi3EEENS1_10collective14CollectiveConvINS1_47MainloopSm100TmaUmmaWarpSpecializedImplicitGemmILS5_1ELi12ELi3ELi1ELi2EN4cute5tupleIJNSA_1CILi2EEENSC_ILi1EEESE_EEEEENSB_IJNSC_ILi128EEESH_NSB_IJNSC_ILi32EEEEEEEEENS_10tfloat32_tESL_NSA_8TiledMMAINSA_8MMA_AtomIJNSA_23SM100_MMA_TF32_2x1SM_SSISL_SL_fLi128ELi128ELNSA_4UMMA5MajorE0ELSQ_1ELNSP_7ScaleInE0ELSR_0EEEEEENSA_6LayoutINSB_IJSE_SE_SE_EEENSB_IJNSC_ILi0EEESW_SW_EEEEENSB_IJNSA_10UnderscoreESZ_SZ_EEEEENS7_6detail27Sm100ImplicitGemmTileTraitsINSA_25SM100_TMA_2SM_LOAD_IM2COLENSA_14ComposedLayoutINSA_7SwizzleILi3ELi4ELi3EEENSA_18smem_ptr_flag_bitsILi32EEENSU_INSB_IJNSC_ILi8EEESI_EEENSB_IJSI_SE_EEEEEEEvEENS13_INSA_18SM100_TMA_2SM_LOADENS15_INS16_ILi2ELi5ELi2EEES19_NSU_INSB_IJSI_NSC_ILi4EEEEEENSB_IJSE_SI_EEEEEEEvEEEENS_8epilogue10collective18CollectiveEpilogueINS1P_23Sm100TmaWarpSpecializedILi4ELi2ELi16ELb1ELb0EEEJNSB_IJNSC_ILi64EEESH_SJ_EEENSB_IJNSU_IS1U_SE_EENSU_INSB_IJNSC_ILi16EEESD_EEENSB_IJSE_S1U_EEEEEEEESL_NSB_IJNSB_IJllllEEESE_SW_EEESL_S23_NS1P_6fusion15FusionCallbacksIS1T_NS24_17LinearCombinationISL_fSL_fLNS_15FloatRoundStyleE2EEES1V_S21_JEEENSA_5SM1004TMEM4LOAD26SM100_TMEM_LOAD_32dp32b16xENSA_20SM90_TMA_LOAD_IM2COLENS15_INS16_ILi2ELi4ELi3EEES19_NSU_INSB_IJS1A_S1X_EEENSB_IJS1X_SE_EEEEEEENSA_39AutoVectorizingCopyWithAssumedAlignmentILi128EEENSA_21SM90_TMA_STORE_IM2COLES2J_S2L_S2L_EEEvvEEEEvNT_6ParamsE,"a",@progbits
	.sectionflags	@""
	.align	4
.nv.constant0._ZN7cutlass13device_kernelINS_4conv6kernel13ConvUniversalINS1_16ConvProblemShapeILNS1_8OperatorE1ELi3EEENS1_10collective14CollectiveConvINS1_47MainloopSm100TmaUmmaWarpSpecializedImplicitGemmILS5_1ELi12ELi3ELi1ELi2EN4cute5tupleIJNSA_1CILi2EEENSC_ILi1EEESE_EEEEENSB_IJNSC_ILi128EEESH_NSB_IJNSC_ILi32EEEEEEEEENS_10tfloat32_tESL_NSA_8TiledMMAINSA_8MMA_AtomIJNSA_23SM100_MMA_TF32_2x1SM_SSISL_SL_fLi128ELi128ELNSA_4UMMA5MajorE0ELSQ_1ELNSP_7ScaleInE0ELSR_0EEEEEENSA_6LayoutINSB_IJSE_SE_SE_EEENSB_IJNSC_ILi0EEESW_SW_EEEEENSB_IJNSA_10UnderscoreESZ_SZ_EEEEENS7_6detail27Sm100ImplicitGemmTileTraitsINSA_25SM100_TMA_2SM_LOAD_IM2COLENSA_14ComposedLayoutINSA_7SwizzleILi3ELi4ELi3EEENSA_18smem_ptr_flag_bitsILi32EEENSU_INSB_IJNSC_ILi8EEESI_EEENSB_IJSI_SE_EEEEEEEvEENS13_INSA_18SM100_TMA_2SM_LOADENS15_INS16_ILi2ELi5ELi2EEES19_NSU_INSB_IJSI_NSC_ILi4EEEEEENSB_IJSE_SI_EEEEEEEvEEEENS_8epilogue10collective18CollectiveEpilogueINS1P_23Sm100TmaWarpSpecializedILi4ELi2ELi16ELb1ELb0EEEJNSB_IJNSC_ILi64EEESH_SJ_EEENSB_IJNSU_IS1U_SE_EENSU_INSB_IJNSC_ILi16EEESD_EEENSB_IJSE_S1U_EEEEEEEESL_NSB_IJNSB_IJllllEEESE_SW_EEESL_S23_NS1P_6fusion15FusionCallbacksIS1T_NS24_17LinearCombinationISL_fSL_fLNS_15FloatRoundStyleE2EEES1V_S21_JEEENSA_5SM1004TMEM4LOAD26SM100_TMEM_LOAD_32dp32b16xENSA_20SM90_TMA_LOAD_IM2COLENS15_INS16_ILi2ELi4ELi3EEES19_NSU_INSB_IJS1A_S1X_EEENSB_IJS1X_SE_EEEEEEENSA_39AutoVectorizingCopyWithAssumedAlignmentILi128EEENSA_21SM90_TMA_STORE_IM2COLES2J_S2L_S2L_EEEvvEEEEvNT_6ParamsE:
	.zero		3200


//--------------------- SYMBOLS --------------------------

	.type		.nv.reservedSmem.offset0,@object
	.size		.nv.reservedSmem.offset0,0x4
	.type		.nv.reservedSmem.cap,@object
	.size		.nv.reservedSmem.cap,0x4
	.type		__assertfail,@function
